	.target	sm_100a

	.elftype	@"ET_EXEC"


//--------------------- .note.nv.tkinfo           --------------------------
	.section	.note.nv.tkinfo,"",@"SHT_NOTE"
	.sectionflags	@"SHF_NOTE_NV_TKINFO"
	.tkinfo
        /*0018*/ 	.word	0x00000081
        /*0030*/ 	.string	""
        /*0030*/ 	.string	"ptxas-blackwell"
        /*0030*/ 	.string	"Cuda compilation tools, release 12.9, V12.9.86"
        /*0030*/ 	.string	"Build cuda_12.9.r12.9/compiler.36037853_0"
        /*0030*/ 	.string	"-v  -suppress-debug-info  -lineinfo  -arch sm_100a "



//--------------------- .note.nv.cuver            --------------------------
	.section	.note.nv.cuver,"",@"SHT_NOTE"
	.sectionflags	@"SHF_NOTE_NV_CUVER"
        /*0018*/ 	.short	0x0001
        /*001a*/ 	.short	0x0064
        /*001c*/ 	.short	0x0001
        /*001e*/ 	.short	0x0000
        /*0020*/ 	.short	0x0001
        /*0022*/ 	.short	0x0000


//--------------------- .nv.info                  --------------------------
	.section	.nv.info,"",@"SHT_CUDA_INFO"
	.align	4


	//----- nvinfo : EIATTR_REGCOUNT
	.align		4
        /*0000*/ 	.byte	0x04, 0x2f
        /*0002*/ 	.short	(.L_4 - .L_3)
	.align		4
.L_3:
        /*0004*/ 	.word	index@(gluon_tcgen05)
        /*0008*/ 	.word	0x000000aa


	//----- nvinfo : EIATTR_FRAME_SIZE
	.align		4
.L_4:
        /*000c*/ 	.byte	0x04, 0x11
        /*000e*/ 	.short	(.L_6 - .L_5)
	.align		4
.L_5:
        /*0010*/ 	.word	index@($__internal_2_$__cuda_sm10x_tcgen05_guardrail_trap_unallocated_columns_being_dealloced)
        /*0014*/ 	.word	0x00000000


	//----- nvinfo : EIATTR_FRAME_SIZE
	.align		4
.L_6:
        /*0018*/ 	.byte	0x04, 0x11
        /*001a*/ 	.short	(.L_8 - .L_7)
	.align		4
.L_7:
        /*001c*/ 	.word	index@($__internal_1_$__cuda_sm10x_tcgen05_guardrail_trap_phase_invalid_during_alloc)
        /*0020*/ 	.word	0x00000000


	//----- nvinfo : EIATTR_FRAME_SIZE
	.align		4
.L_8:
        /*0024*/ 	.byte	0x04, 0x11
        /*0026*/ 	.short	(.L_10 - .L_9)
	.align		4
.L_9:
        /*0028*/ 	.word	index@($__internal_0_$__cuda_sm10x_tcgen05_guardrail_trap_col_being_dealloced_not_returned_by_alloc)
        /*002c*/ 	.word	0x00000000


	//----- nvinfo : EIATTR_FRAME_SIZE
	.align		4
.L_10:
        /*0030*/ 	.byte	0x04, 0x11
        /*0032*/ 	.short	(.L_12 - .L_11)
	.align		4
.L_11:
        /*0034*/ 	.word	index@(gluon_tcgen05)
        /*0038*/ 	.word	0x00000000


	//----- nvinfo : EIATTR_MIN_STACK_SIZE
	.align		4
.L_12:
        /*003c*/ 	.byte	0x04, 0x12
        /*003e*/ 	.short	(.L_14 - .L_13)
	.align		4
.L_13:
        /*0040*/ 	.word	index@(gluon_tcgen05)
        /*0044*/ 	.word	0x00000000
.L_14:


//--------------------- .nv.info.gluon_tcgen05    --------------------------
	.section	.nv.info.gluon_tcgen05,"",@"SHT_CUDA_INFO"
	.sectionflags	@""
	.align	4


	//----- nvinfo : EIATTR_CUDA_API_VERSION
	.align		4
        /*0000*/ 	.byte	0x04, 0x37
        /*0002*/ 	.short	(.L_16 - .L_15)
.L_15:
        /*0004*/ 	.word	0x00000081


	//----- nvinfo : EIATTR_KPARAM_INFO
	.align		4
.L_16:
        /*0008*/ 	.byte	0x04, 0x17
        /*000a*/ 	.short	(.L_18 - .L_17)
.L_17:
        /*000c*/ 	.word	0x00000000
        /*0010*/ 	.short	0x000a
        /*0012*/ 	.short	0x0048
        /*0014*/ 	.byte	0x00, 0xf4, 0x21, 0x00


	//----- nvinfo : EIATTR_KPARAM_INFO
	.align		4
.L_18:
        /*0018*/ 	.byte	0x04, 0x17
        /*001a*/ 	.short	(.L_20 - .L_19)
.L_19:
        /*001c*/ 	.word	0x00000000
        /*0020*/ 	.short	0x0009
        /*0022*/ 	.short	0x0040
        /*0024*/ 	.byte	0x00, 0xf4, 0x21, 0x00


	//----- nvinfo : EIATTR_KPARAM_INFO
	.align		4
.L_20:
        /*0028*/ 	.byte	0x04, 0x17
        /*002a*/ 	.short	(.L_22 - .L_21)
.L_21:
        /*002c*/ 	.word	0x00000000
        /*0030*/ 	.short	0x0008
        /*0032*/ 	.short	0x0038
        /*0034*/ 	.byte	0x00, 0xf0, 0x21, 0x00


	//----- nvinfo : EIATTR_KPARAM_INFO
	.align		4
.L_22:
        /*0038*/ 	.byte	0x04, 0x17
        /*003a*/ 	.short	(.L_24 - .L_23)
.L_23:
        /*003c*/ 	.word	0x00000000
        /*0040*/ 	.short	0x0007
        /*0042*/ 	.short	0x0030
        /*0044*/ 	.byte	0x00, 0xf0, 0x21, 0x00


	//----- nvinfo : EIATTR_KPARAM_INFO
	.align		4
.L_24:
        /*0048*/ 	.byte	0x04, 0x17
        /*004a*/ 	.short	(.L_26 - .L_25)
.L_25:
        /*004c*/ 	.word	0x00000000
        /*0050*/ 	.short	0x0006
        /*0052*/ 	.short	0x0028
        /*0054*/ 	.byte	0x00, 0xf0, 0x21, 0x00


	//----- nvinfo : EIATTR_KPARAM_INFO
	.align		4
.L_26:
        /*0058*/ 	.byte	0x04, 0x17
        /*005a*/ 	.short	(.L_28 - .L_27)
.L_27:
        /*005c*/ 	.word	0x00000000
        /*0060*/ 	.short	0x0005
        /*0062*/ 	.short	0x0020
        /*0064*/ 	.byte	0x00, 0xf0, 0x11, 0x00


	//----- nvinfo : EIATTR_KPARAM_INFO
	.align		4
.L_28:
        /*0068*/ 	.byte	0x04, 0x17
        /*006a*/ 	.short	(.L_30 - .L_29)
.L_29:
        /*006c*/ 	.word	0x00000000
        /*0070*/ 	.short	0x0004
        /*0072*/ 	.short	0x001c
        /*0074*/ 	.byte	0x00, 0xf0, 0x11, 0x00


	//----- nvinfo : EIATTR_KPARAM_INFO
	.align		4
.L_30:
        /*0078*/ 	.byte	0x04, 0x17
        /*007a*/ 	.short	(.L_32 - .L_31)
.L_31:
        /*007c*/ 	.word	0x00000000
        /*0080*/ 	.short	0x0003
        /*0082*/ 	.short	0x0018
        /*0084*/ 	.byte	0x00, 0xf0, 0x11, 0x00


	//----- nvinfo : EIATTR_KPARAM_INFO
	.align		4
.L_32:
        /*0088*/ 	.byte	0x04, 0x17
        /*008a*/ 	.short	(.L_34 - .L_33)
.L_33:
        /*008c*/ 	.word	0x00000000
        /*0090*/ 	.short	0x0002
        /*0092*/ 	.short	0x0010
        /*0094*/ 	.byte	0x00, 0xf4, 0x21, 0x00


	//----- nvinfo : EIATTR_KPARAM_INFO
	.align		4
.L_34:
        /*0098*/ 	.byte	0x04, 0x17
        /*009a*/ 	.short	(.L_36 - .L_35)
.L_35:
        /*009c*/ 	.word	0x00000000
        /*00a0*/ 	.short	0x0001
        /*00a2*/ 	.short	0x0008
        /*00a4*/ 	.byte	0x00, 0xf4, 0x21, 0x00


	//----- nvinfo : EIATTR_KPARAM_INFO
	.align		4
.L_36:
        /*00a8*/ 	.byte	0x04, 0x17
        /*00aa*/ 	.short	(.L_38 - .L_37)
.L_37:
        /*00ac*/ 	.word	0x00000000
        /*00b0*/ 	.short	0x0000
        /*00b2*/ 	.short	0x0000
        /*00b4*/ 	.byte	0x00, 0xf4, 0x21, 0x00


	//----- nvinfo : EIATTR_AT_ENTRY_FRAGMENTS
	.align		4
.L_38:
        /*00b8*/ 	.byte	0x04, 0x4f
        /*00ba*/ 	.short	(.L_40 - .L_39)


	//   ....[0]....
.L_39:
        /*00bc*/ 	.word	0x00000004


	//----- nvinfo : EIATTR_RESERVED_SMEM_USED
	.align		4
.L_40:
        /*00c0*/ 	.byte	0x01, 0x41
	.zero		2


	//----- nvinfo : EIATTR_SPARSE_MMA_MASK
	.align		4
        /*00c4*/ 	.byte	0x03, 0x50
        /*00c6*/ 	.short	0x0000


	//----- nvinfo : EIATTR_TCGEN05_1CTA_USED
	.align		4
        /*00c8*/ 	.byte	0x01, 0x51
	.zero		2


	//----- nvinfo : EIATTR_MAXREG_COUNT
	.align		4
        /*00cc*/ 	.byte	0x03, 0x1b
        /*00ce*/ 	.short	0x00ff


	//----- nvinfo : EIATTR_NUM_BARRIERS
	.align		4
        /*00d0*/ 	.byte	0x02, 0x4c
        /*00d2*/ 	.byte	0x01
	.zero		1


	//----- nvinfo : EIATTR_INT_WARP_WIDE_INSTR_OFFSETS
	.align		4
        /*00d4*/ 	.byte	0x04, 0x31
        /*00d6*/ 	.short	(.L_42 - .L_41)


	//   ....[0]....
.L_41:
        /*00d8*/ 	.word	0x000016a0


	//   ....[1]....
        /*00dc*/ 	.word	0x000016c0


	//   ....[2]....
        /*00e0*/ 	.word	0x00001740


	//   ....[3]....
        /*00e4*/ 	.word	0x00001860


	//   ....[4]....
        /*00e8*/ 	.word	0x00001870


	//   ....[5]....
        /*00ec*/ 	.word	0x000018e0


	//   ....[6]....
        /*00f0*/ 	.word	0x000018f0


	//   ....[7]....
        /*00f4*/ 	.word	0x00001af0


	//   ....[8]....
        /*00f8*/ 	.word	0x00001b00


	//   ....[9]....
        /*00fc*/ 	.word	0x00001c20


	//   ....[10]....
        /*0100*/ 	.word	0x00001c30


	//   ....[11]....
        /*0104*/ 	.word	0x00001c70


	//   ....[12]....
        /*0108*/ 	.word	0x00001cb0


	//   ....[13]....
        /*010c*/ 	.word	0x00001df0


	//   ....[14]....
        /*0110*/ 	.word	0x00001e00


	//   ....[15]....
        /*0114*/ 	.word	0x00001fb0


	//   ....[16]....
        /*0118*/ 	.word	0x00001fc0


	//   ....[17]....
        /*011c*/ 	.word	0x00002bf0


	//   ....[18]....
        /*0120*/ 	.word	0x00002c40


	//----- nvinfo : EIATTR_COOP_GROUP_MASK_REGIDS
	.align		4
.L_42:
        /*0124*/ 	.byte	0x04, 0x29
        /*0126*/ 	.short	(.L_44 - .L_43)


	//   ....[0]....
.L_43:
        /*0128*/ 	.word	0xffffffff


	//   ....[1]....
        /*012c*/ 	.word	0xffffffff


	//   ....[2]....
        /*0130*/ 	.word	0xffffffff


	//   ....[3]....
        /*0134*/ 	.word	0xffffffff


	//   ....[4]....
        /*0138*/ 	.word	0xffffffff


	//   ....[5]....
        /*013c*/ 	.word	0xffffffff


	//   ....[6]....
        /*0140*/ 	.word	0xffffffff


	//   ....[7]....
        /*0144*/ 	.word	0xffffffff


	//   ....[8]....
        /*0148*/ 	.word	0xffffffff


	//   ....[9]....
        /*014c*/ 	.word	0xffffffff


	//----- nvinfo : EIATTR_COOP_GROUP_INSTR_OFFSETS
	.align		4
.L_44:
        /*0150*/ 	.byte	0x04, 0x28
        /*0152*/ 	.short	(.L_46 - .L_45)


	//   ....[0]....
.L_45:
        /*0154*/ 	.word	0x00000050


	//   ....[1]....
        /*0158*/ 	.word	0x00000310


	//   ....[2]....
        /*015c*/ 	.word	0x000004f0


	//   ....[3]....
        /*0160*/ 	.word	0x00000980


	//   ....[4]....
        /*0164*/ 	.word	0x00000ac0


	//   ....[5]....
        /*0168*/ 	.word	0x00000fa0


	//   ....[6]....
        /*016c*/ 	.word	0x000010e0


	//   ....[7]....
        /*0170*/ 	.word	0x00001530


	//   ....[8]....
        /*0174*/ 	.word	0x00002a80


	//   ....[9]....
        /*0178*/ 	.word	0x00002cf0


	//----- nvinfo : EIATTR_VRC_CTA_INIT_COUNT
	.align		4
.L_46:
        /*017c*/ 	.byte	0x02, 0x4a
        /*017e*/ 	.byte	0x80
	.zero		1


	//----- nvinfo : EIATTR_MBARRIER_INSTR_OFFSETS
	.align		4
        /*0180*/ 	.byte	0x04, 0x39
        /*0182*/ 	.short	(.L_48 - .L_47)


	//   ....[0]....
.L_47:
        /*0184*/ 	.word	0x00001760
        /*0188*/ 	.word	0x000000ff
        /*018c*/ 	.word	0x00006000
        /*0190*/ 	.short	0x0100
        /*0192*/ 	.byte	0x08
	.zero		1


	//   ....[1]....
        /*0194*/ 	.word	0x00001770
        /*0198*/ 	.word	0x000000ff
        /*019c*/ 	.word	0x00006010
        /*01a0*/ 	.short	0x0100
        /*01a2*/ 	.byte	0x08
	.zero		1


	//   ....[2]....
        /*01a4*/ 	.word	0x00001a10
        /*01a8*/ 	.word	0x000000ff
        /*01ac*/ 	.word	0x00006000
        /*01b0*/ 	.short	0x010a
        /*01b2*/ 	.byte	0x08
	.zero		1


	//   ....[3]....
        /*01b4*/ 	.word	0x00001b50
        /*01b8*/ 	.word	0x000000ff
        /*01bc*/ 	.word	0x00006010
        /*01c0*/ 	.short	0x010a
        /*01c2*/ 	.byte	0x08
	.zero		1


	//   ....[4]....
        /*01c4*/ 	.word	0x00001d30
        /*01c8*/ 	.word	0x000000ff
        /*01cc*/ 	.word	0x00006000
        /*01d0*/ 	.short	0x010a
        /*01d2*/ 	.byte	0x08
	.zero		1


	//   ....[5]....
        /*01d4*/ 	.word	0x00001e40
        /*01d8*/ 	.word	0x000000ff
        /*01dc*/ 	.word	0x00006010
        /*01e0*/ 	.short	0x010a
        /*01e2*/ 	.byte	0x08
	.zero		1


	//   ....[6]....
        /*01e4*/ 	.word	0x00001ed0
        /*01e8*/ 	.word	0x000000ff
        /*01ec*/ 	.word	0x00006000
        /*01f0*/ 	.short	0x0108
        /*01f2*/ 	.byte	0x08
	.zero		1


	//   ....[7]....
        /*01f4*/ 	.word	0x00001ee0
        /*01f8*/ 	.word	0x000000ff
        /*01fc*/ 	.word	0x00006010
        /*0200*/ 	.short	0x0108
        /*0202*/ 	.byte	0x08
	.zero		1


	//   ....[8]....
        /*0204*/ 	.word	0x00002d10
        /*0208*/ 	.word	0x000000ff
        /*020c*/ 	.word	0x00006000
        /*0210*/ 	.short	0x010a
        /*0212*/ 	.byte	0x08
	.zero		1


	//   ....[9]....
        /*0214*/ 	.word	0x00002d40
        /*0218*/ 	.word	0x000000ff
        /*021c*/ 	.word	0x00006010
        /*0220*/ 	.short	0x010a
        /*0222*/ 	.byte	0x08
	.zero		1


	//   ....[10]....
        /*0224*/ 	.word	0x00002d70
        /*0228*/ 	.word	0x000000ff
        /*022c*/ 	.word	0x00006000
        /*0230*/ 	.short	0x010a
        /*0232*/ 	.byte	0x08
	.zero		1


	//   ....[11]....
        /*0234*/ 	.word	0x00002da0
        /*0238*/ 	.word	0x000000ff
        /*023c*/ 	.word	0x00006010
        /*0240*/ 	.short	0x010a
        /*0242*/ 	.byte	0x08
	.zero		1


	//----- nvinfo : EIATTR_NUM_MBARRIERS
	.align		4
.L_48:
        /*0244*/ 	.byte	0x03, 0x38
        /*0246*/ 	.short	0x0002


	//----- nvinfo : EIATTR_EXIT_INSTR_OFFSETS
	.align		4
        /*0248*/ 	.byte	0x04, 0x1c
        /*024a*/ 	.short	(.L_50 - .L_49)


	//   ....[0]....
.L_49:
        /*024c*/ 	.word	0x00002d00


	//----- nvinfo : EIATTR_REQNTID
	.align		4
.L_50:
        /*0250*/ 	.byte	0x04, 0x10
        /*0252*/ 	.short	(.L_52 - .L_51)
.L_51:
        /*0254*/ 	.word	0x00000080
        /*0258*/ 	.word	0x00000001
        /*025c*/ 	.word	0x00000001


	//----- nvinfo : EIATTR_CRS_STACK_SIZE
	.align		4
.L_52:
        /*0260*/ 	.byte	0x04, 0x1e
        /*0262*/ 	.short	(.L_54 - .L_53)
.L_53:
        /*0264*/ 	.word	0x00000000


	//----- nvinfo : EIATTR_CBANK_PARAM_SIZE
	.align		4
.L_54:
        /*0268*/ 	.byte	0x03, 0x19
        /*026a*/ 	.short	0x0050


	//----- nvinfo : EIATTR_PARAM_CBANK
	.align		4
        /*026c*/ 	.byte	0x04, 0x0a
        /*026e*/ 	.short	(.L_56 - .L_55)
	.align		4
.L_55:
        /*0270*/ 	.word	index@(.nv.constant0.gluon_tcgen05)
        /*0274*/ 	.short	0x0380
        /*0276*/ 	.short	0x0050


	//----- nvinfo : EIATTR_SW_WAR
	.align		4
.L_56:
        /*0278*/ 	.byte	0x04, 0x36
        /*027a*/ 	.short	(.L_58 - .L_57)
.L_57:
        /*027c*/ 	.word	0x00000008
.L_58:


//--------------------- .nv.compat                --------------------------
	.section	.nv.compat,"",@"SHT_CUDA_COMPAT_INFO"
	.align	4
        /*0000*/ 	.byte	0x02, 0x02, 0x02, 0x00, 0x02, 0x05, 0x05, 0x00, 0x02, 0x03, 0x03, 0x00, 0x02, 0x06, 0x01, 0x00


//--------------------- .nv.callgraph             --------------------------
	.section	.nv.callgraph,"",@"SHT_CUDA_CALLGRAPH"
	.align	4
	.sectionentsize	8
	.align		4
        /*0000*/ 	.word	0x00000000
	.align		4
        /*0004*/ 	.word	0xffffffff
	.align		4
        /*0008*/ 	.word	0x00000000
	.align		4
        /*000c*/ 	.word	0xfffffffe
	.align		4
        /*0010*/ 	.word	0x00000000
	.align		4
        /*0014*/ 	.word	0xfffffffd
	.align		4
        /*0018*/ 	.word	0x00000000
	.align		4
        /*001c*/ 	.word	0xfffffffc


//--------------------- .text.gluon_tcgen05       --------------------------
	.section	.text.gluon_tcgen05,"ax",@progbits
	.align	128
        .global         gluon_tcgen05
        .type           gluon_tcgen05,@function
        .size           gluon_tcgen05,(.L_x_74 - gluon_tcgen05)
        .other          gluon_tcgen05,@"STO_CUDA_ENTRY STV_DEFAULT"
gluon_tcgen05:
.text.gluon_tcgen05:
[----:B------:R-:W1:Y:S01]  /*0000*/  LDC R1, c[0x0][0x37c] ;  /* 0x0000df00ff017b82 */ /* 0x000e620000000800 */
[----:B------:R-:W2:Y:S02]  /*0010*/  S2R R0, SR_TID.X ;  /* 0x0000000000007919 */ /* 0x000ea40000002100 */
[----:B--2---:R-:W-:-:S13]  /*0020*/  ISETP.GE.U32.AND P2, PT, R0, 0x20, PT ;  /* 0x000000200000780c */ /* 0x004fda0003f46070 */
[----:B------:R-:W-:Y:S05]  /*0030*/  @P2 BRA `(.L_x_0) ;  /* 0x0000000000b82947 */ /* 0x000fea0003800000 */
[----:B------:R-:W2:Y:S01]  /*0040*/  S2UR UR6, SR_CgaCtaId ;  /* 0x00000000000679c3 */ /* 0x000ea20000008800 */
[----:B------:R-:W-:Y:S01]  /*0050*/  NOP ;  /* 0x0000000000007918 */ /* 0x000fe20000000000 */
[----:B------:R-:W-:Y:S02]  /*0060*/  UMOV UR4, 0x40 ;  /* 0x0000004000047882 */ /* 0x000fe40000000000 */
[----:B--2---:R-:W-:-:S09]  /*0070*/  ULEA UR4, UR6, UR4, 0x18 ;  /* 0x0000000406047291 */ /* 0x004fd2000f8ec0ff */
[----:B------:R-:W2:Y:S01]  /*0080*/  LDS.U8 R2, [UR4] ;  /* 0x00000004ff027984 */ /* 0x000ea20008000000 */
[----:B------:R-:W-:Y:S02]  /*0090*/  UMOV UR4, 0x400 ;  /* 0x0000040000047882 */ /* 0x000fe40000000000 */
[----:B------:R-:W-:Y:S01]  /*00a0*/  ULEA UR4, UR6, UR4, 0x18 ;  /* 0x0000000406047291 */ /* 0x000fe2000f8ec0ff */
[----:B--2---:R-:W-:-:S13]  /*00b0*/  ISETP.NE.AND P0, PT, R2, RZ, PT ;  /* 0x000000ff0200720c */ /* 0x004fda0003f05270 */
[----:B------:R-:W-:Y:S05]  /*00c0*/  @P0 BRA `(.L_x_1) ;  /* 0x00000000007c0947 */ /* 0x000fea0003800000 */
[----:B------:R-:W-:-:S13]  /*00d0*/  ELECT P0, URZ, PT ;  /* 0x0000000000ff782f */ /* 0x000fda0003800000 */
[----:B------:R-:W-:Y:S05]  /*00e0*/  @!P0 BRA `(.L_x_2) ;  /* 0x0000000000848947 */ /* 0x000fea0003800000 */
[----:B------:R-:W-:Y:S01]  /*00f0*/  UMOV UR5, 0x8 ;  /* 0x0000000800057882 */ /* 0x000fe20000000000 */
[----:B------:R-:W-:Y:S02]  /*0100*/  IMAD.MOV.U32 R5, RZ, RZ, 0x1 ;  /* 0x00000001ff057424 */ /* 0x000fe400078e00ff */
[----:B------:R-:W-:Y:S02]  /*0110*/  IMAD.MOV.U32 R3, RZ, RZ, 0xff ;  /* 0x000000ffff037424 */ /* 0x000fe400078e00ff */
[----:B------:R-:W-:Y:S04]  /*0120*/  DEPBAR.LE SB2, 0x36 ;  /* 0x0000ad800000791a */ /* 0x000fe80000000000 */
[----:B------:R-:W2:Y:S02]  /*0130*/  UTCATOMSWS.FIND_AND_SET.ALIGN UP0, UR5, UR5 ;  /* 0x00000005000575e3 */ /* 0x000ea40008000800 */
[----:B--2---:R-:W-:-:S04]  /*0140*/  PLOP3.LUT P0, PT, PT, PT, UP0, 0x80, 0x8 ;  /* 0x000000000008781c */ /* 0x004fc80003f0f008 */
[----:B------:R-:W-:-:S04]  /*0150*/  SEL R2, RZ, 0xffffffff, !P0 ;  /* 0xffffffffff027807 */ /* 0x000fc80004000000 */
[----:B------:R-:W-:Y:S01]  /*0160*/  ISETP.NE.AND P0, PT, R2, RZ, PT ;  /* 0x000000ff0200720c */ /* 0x000fe20003f05270 */
[----:B------:R-:W-:-:S12]  /*0170*/  IMAD.U32 R2, RZ, RZ, UR5 ;  /* 0x00000005ff027e24 */ /* 0x000fd8000f8e00ff */
[----:B------:R-:W-:Y:S05]  /*0180*/  @P0 BRA `(.L_x_3) ;  /* 0x0000000000240947 */ /* 0x000fea0003800000 */
.L_x_4:
[----:B------:R-:W-:Y:S05]  /*0190*/  NANOSLEEP 0x64 ;  /* 0x000000640000795d */ /* 0x000fea0003800000 */
[----:B------:R-:W-:-:S05]  /*01a0*/  UMOV UR5, 0x8 ;  /* 0x0000000800057882 */ /* 0x000fca0000000000 */
[----:B------:R-:W-:Y:S04]  /*01b0*/  DEPBAR.LE SB2, 0x36 ;  /* 0x0000ad800000791a */ /* 0x000fe80000000000 */
[----:B------:R-:W2:Y:S02]  /*01c0*/  UTCATOMSWS.FIND_AND_SET.ALIGN UP0, UR5, UR5 ;  /* 0x00000005000575e3 */ /* 0x000ea40008000800 */
[----:B--2---:R-:W-:-:S04]  /*01d0*/  PLOP3.LUT P0, PT, PT, PT, UP0, 0x80, 0x8 ;  /* 0x000000000008781c */ /* 0x004fc80003f0f008 */
[----:B------:R-:W-:-:S04]  /*01e0*/  SEL R2, RZ, 0xffffffff, !P0 ;  /* 0xffffffffff027807 */ /* 0x000fc80004000000 */
[----:B------:R-:W-:Y:S01]  /*01f0*/  ISETP.NE.AND P0, PT, R2, RZ, PT ;  /* 0x000000ff0200720c */ /* 0x000fe20003f05270 */
[----:B------:R-:W-:-:S12]  /*0200*/  IMAD.U32 R2, RZ, RZ, UR5 ;  /* 0x00000005ff027e24 */ /* 0x000fd8000f8e00ff */
[----:B------:R-:W-:Y:S05]  /*0210*/  @!P0 BRA `(.L_x_4) ;  /* 0xfffffffc00dc8947 */ /* 0x000fea000383ffff */
.L_x_3:
[C---:B------:R-:W-:Y:S01]  /*0220*/  VIADD R4, R2.reuse, 0x10 ;  /* 0x0000001002047836 */ /* 0x040fe20000000000 */
[----:B------:R-:W-:Y:S01]  /*0230*/  UMOV UR5, 0x50 ;  /* 0x0000005000057882 */ /* 0x000fe20000000000 */
[----:B------:R-:W-:Y:S01]  /*0240*/  SHF.L.U32 R3, R3, R2, RZ ;  /* 0x0000000203037219 */ /* 0x000fe200000006ff */
[----:B------:R-:W-:Y:S01]  /*0250*/  ULEA UR5, UR6, UR5, 0x18 ;  /* 0x0000000506057291 */ /* 0x000fe2000f8ec0ff */
[----:B------:R-:W-:Y:S01]  /*0260*/  IMAD.SHL.U32 R2, R2, 0x20, RZ ;  /* 0x0000002002027824 */ /* 0x000fe200078e00ff */
[----:B------:R-:W-:-:S04]  /*0270*/  SHF.L.U32 R4, R5, R4, RZ ;  /* 0x0000000405047219 */ /* 0x000fc800000006ff */
[----:B------:R-:W-:-:S05]  /*0280*/  LOP3.LUT R3, R4, R3, RZ, 0xfc, !PT ;  /* 0x0000000304037212 */ /* 0x000fca00078efcff */
[----:B------:R2:W-:Y:S04]  /*0290*/  ATOMS.OR RZ, [UR5], R3 ;  /* 0x00000003ffff798c */ /* 0x0005e8000b000005 */
[----:B------:R2:W-:Y:S01]  /*02a0*/  STS [UR4], R2 ;  /* 0x00000002ff007988 */ /* 0x0005e20008000804 */
[----:B------:R-:W-:Y:S05]  /*02b0*/  BRA `(.L_x_2) ;  /* 0x0000000000107947 */ /* 0x000fea0003800000 */
.L_x_1:
[----:B------:R-:W-:Y:S01]  /*02c0*/  IMAD.MOV.U32 R3, RZ, RZ, -0x1 ;  /* 0xffffffffff037424 */ /* 0x000fe200078e00ff */
[----:B------:R-:W-:-:S04]  /*02d0*/  MOV R2, 0x300 ;  /* 0x0000030000027802 */ /* 0x000fc80000000f00 */
[----:B------:R2:W-:Y:S03]  /*02e0*/  STS [UR4], R3 ;  /* 0x00000003ff007988 */ /* 0x0005e60008000804 */
[----:B-12---:R-:W-:Y:S05]  /*02f0*/  CALL.REL.NOINC `($__internal_1_$__cuda_sm10x_tcgen05_guardrail_trap_phase_invalid_during_alloc) ;  /* 0x0000002800c07944 */ /* 0x006fea0003c00000 */
.L_x_2:
[----:B------:R-:W-:Y:S05]  /*0300*/  WARPSYNC.ALL ;  /* 0x0000000000007948 */ /* 0x000fea0003800000 */
[----:B------:R-:W-:Y:S01]  /*0310*/  NOP ;  /* 0x0000000000007918 */ /* 0x000fe20000000000 */
.L_x_0:
[----:B------:R-:W3:Y:S08]  /*0320*/  S2UR UR4, SR_CgaCtaId ;  /* 0x00000000000479c3 */ /* 0x000ef00000008800 */
[----:B------:R-:W-:Y:S01]  /*0330*/  BAR.SYNC.DEFER_BLOCKING 0x0 ;  /* 0x0000000000007b1d */ /* 0x000fe20000010000 */
[----:B--2---:R-:W-:-:S05]  /*0340*/  LOP3.LUT R2, R0, 0x7f, RZ, 0xc0, !PT ;  /* 0x0000007f00027812 */ /* 0x004fca00078ec0ff */
[----:B------:R-:W-:Y:S02]  /*0350*/  UMOV UR8, 0x400 ;  /* 0x0000040000087882 */ /* 0x000fe40000000000 */
[----:B------:R-:W2:Y:S08]  /*0360*/  LDC R12, c[0x0][0x3a0] ;  /* 0x0000e800ff0c7b82 */ /* 0x000eb00000000800 */
[----:B------:R-:W4:Y:S01]  /*0370*/  S2UR UR11, SR_CTAID.Y ;  /* 0x00000000000b79c3 */ /* 0x000f220000002600 */
[----:B---3--:R-:W-:-:S09]  /*0380*/  ULEA UR8, UR4, UR8, 0x18 ;  /* 0x0000000804087291 */ /* 0x008fd2000f8ec0ff */
[----:B------:R-:W3:Y:S01]  /*0390*/  LDS R4, [UR8] ;  /* 0x00000008ff047984 */ /* 0x000ee20008000800 */
[----:B------:R-:W-:Y:S06]  /*03a0*/  BAR.SYNC.DEFER_BLOCKING 0x0 ;  /* 0x0000000000007b1d */ /* 0x000fec0000010000 */
[----:B------:R-:W-:Y:S05]  /*03b0*/  @P2 BRA `(.L_x_5) ;  /* 0x0000000000182947 */ /* 0x000fea0003800000 */
[----:B------:R-:W-:Y:S01]  /*03c0*/  ELECT P0, URZ, PT ;  /* 0x0000000000ff782f */ /* 0x000fe20003800000 */
[----:B------:R-:W-:Y:S01]  /*03d0*/  IMAD.MOV.U32 R3, RZ, RZ, 0x1 ;  /* 0x00000001ff037424 */ /* 0x000fe200078e00ff */
[----:B------:R-:W-:Y:S01]  /*03e0*/  UMOV UR5, 0x40 ;  /* 0x0000004000057882 */ /* 0x000fe20000000000 */
[----:B------:R-:W-:Y:S01]  /*03f0*/  UVIRTCOUNT.DEALLOC.SMPOOL 0x80 ;  /* 0x000000800000784c */ /* 0x000fe20000000000 */
[----:B------:R-:W-:-:S09]  /*0400*/  ULEA UR5, UR4, UR5, 0x18 ;  /* 0x0000000504057291 */ /* 0x000fd2000f8ec0ff */
[----:B------:R5:W-:Y:S03]  /*0410*/  @P0 STS.U8 [UR5], R3 ;  /* 0x00000003ff000988 */ /* 0x000be60008000005 */
.L_x_5:
[----:B------:R-:W5:Y:S01]  /*0420*/  S2UR UR4, SR_CTAID.Z ;  /* 0x00000000000479c3 */ /* 0x000f620000002700 */
[----:B------:R-:W4:Y:S01]  /*0430*/  LDCU UR5, c[0x0][0x370] ;  /* 0x00006e00ff0577ac */ /* 0x000f220008000800 */
[----:B------:R-:W-:Y:S01]  /*0440*/  ISETP.GE.U32.AND P0, PT, R2, 0x20, PT ;  /* 0x000000200200780c */ /* 0x000fe20003f06070 */
[----:B--2---:R-:W-:Y:S01]  /*0450*/  VIADD R6, R12, 0xffffffff ;  /* 0xffffffff0c067836 */ /* 0x004fe20000000000 */
[C---:B------:R-:W-:Y:S01]  /*0460*/  ISETP.NE.U32.AND P3, PT, R2.reuse, RZ, PT ;  /* 0x000000ff0200720c */ /* 0x040fe20003f65070 */
[----:B------:R-:W5:Y:S02]  /*0470*/  LDCU UR6, c[0x0][0x374] ;  /* 0x00006e80ff0677ac */ /* 0x000f640008000800 */
[----:B-----5:R-:W-:Y:S01]  /*0480*/  LEA R3, R2, UR8, 0x2 ;  /* 0x0000000802037c11 */ /* 0x020fe2000f8e10ff */
[----:B------:R-:W-:Y:S01]  /*0490*/  BSSY.RECONVERGENT B0, `(.L_x_6) ;  /* 0x0000015000007945 */ /* 0x000fe20003800200 */
[----:B------:R-:W4:Y:S01]  /*04a0*/  S2UR UR16, SR_CTAID.X ;  /* 0x00000000001079c3 */ /* 0x000f220000002500 */
[----:B------:R-:W2:Y:S01]  /*04b0*/  LDCU.64 UR24, c[0x0][0x3c0] ;  /* 0x00007800ff1877ac */ /* 0x000ea20008000a00 */
[----:B---3--:R-:W-:-:S04]  /*04c0*/  R2UR UR26, R4 ;  /* 0x00000000041a72ca */ /* 0x008fc800000e0000 */
[----:B------:R3:W-:Y:S02]  /*04d0*/  @!P0 STS [R3], RZ ;  /* 0x000000ff03008388 */ /* 0x0007e40000000800 */
[----:B------:R-:W5:Y:S01]  /*04e0*/  LDC R7, c[0x0][0x398] ;  /* 0x0000e600ff077b82 */ /* 0x000f620000000800 */
[----:B------:R-:W-:Y:S01]  /*04f0*/  NOP ;  /* 0x0000000000007918 */ /* 0x000fe20000000000 */
[----:B------:R3:W-:Y:S01]  /*0500*/  @!P3 STS [UR8+0x20], R6 ;  /* 0x00002006ff00b988 */ /* 0x0007e20008000808 */
[----:B----4-:R-:W-:-:S04]  /*0510*/  UIMAD UR4, UR4, UR6, UR11 ;  /* 0x00000006040472a4 */ /* 0x010fc8000f8e020b */
[----:B------:R-:W-:-:S04]  /*0520*/  UIMAD UR4, UR4, UR5, UR16 ;  /* 0x00000005040472a4 */ /* 0x000fc8000f8e0210 */
[----:B------:R-:W-:-:S04]  /*0530*/  UIMAD UR4, UR4, 0x180, URZ ;  /* 0x00000180040478a4 */ /* 0x000fc8000f8e02ff */
[----:B--2---:R-:W-:Y:S01]  /*0540*/  UIADD3 UR12, UP0, UPT, UR4, UR24, URZ ;  /* 0x00000018040c7290 */ /* 0x004fe2000ff1e0ff */
[----:B-----5:R-:W-:-:S03]  /*0550*/  VIADD R7, R7, 0xffffffff ;  /* 0xffffffff07077836 */ /* 0x020fc60000000000 */
[----:B------:R-:W-:Y:S01]  /*0560*/  ULEA.HI.X.SX32 UR13, UR4, UR25, 0x1, UP0 ;  /* 0x00000019040d7291 */ /* 0x000fe200080f0eff */
[----:B---3--:R-:W-:Y:S11]  /*0570*/  @P3 BRA `(.L_x_7) ;  /* 0x0000000000183947 */ /* 0x008ff60003800000 */
[----:B------:R-:W2:Y:S01]  /*0580*/  LDS R4, [UR8+0x8] ;  /* 0x00000808ff047984 */ /* 0x000ea20008000800 */
[----:B------:R-:W3:Y:S01]  /*0590*/  LDC.64 R8, c[0x0][0x380] ;  /* 0x0000e000ff087b82 */ /* 0x000ee20000000a00 */
[----:B------:R-:W-:Y:S02]  /*05a0*/  IMAD.MOV.U32 R5, RZ, RZ, 0x70 ;  /* 0x00000070ff057424 */ /* 0x000fe400078e00ff */
[----:B---3--:R3:W-:Y:S03]  /*05b0*/  STS.64 [UR8], R8 ;  /* 0x00000008ff007988 */ /* 0x0087e60008000a08 */
[----:B--2---:R-:W-:-:S05]  /*05c0*/  LOP3.LUT R4, R4, 0x10, R5, 0xd8, !PT ;  /* 0x0000001004047812 */ /* 0x004fca00078ed805 */
[----:B------:R3:W-:Y:S02]  /*05d0*/  STS [UR8+0x8], R4 ;  /* 0x00000804ff007988 */ /* 0x0007e40008000808 */
.L_x_7:
[----:B------:R-:W-:Y:S05]  /*05e0*/  BSYNC.RECONVERGENT B0 ;  /* 0x0000000000007941 */ /* 0x000fea0003800200 */
.L_x_6:
[----:B------:R-:W-:Y:S04]  /*05f0*/  BSSY.RECONVERGENT B0, `(.L_x_8) ;  /* 0x000000a000007945 */ /* 0x000fe80003800200 */
[----:B------:R-:W-:Y:S05]  /*0600*/  @P3 BRA `(.L_x_9) ;  /* 0x0000000000203947 */ /* 0x000fea0003800000 */
[----:B---3--:R-:W2:Y:S01]  /*0610*/  LDS R4, [UR8+0x34] ;  /* 0x00003408ff047984 */ /* 0x008ea20008000800 */
[----:B------:R-:W-:Y:S02]  /*0620*/  IMAD.MOV.U32 R5, RZ, RZ, 0x3f000000 ;  /* 0x3f000000ff057424 */ /* 0x000fe400078e00ff */
[----:B------:R-:W-:Y:S01]  /*0630*/  @!P3 IMAD.MOV.U32 R8, RZ, RZ, 0x7f ;  /* 0x0000007fff08b424 */ /* 0x000fe200078e00ff */
[----:B------:R-:W3:Y:S02]  /*0640*/  @!P3 LDS R9, [UR8+0x38] ;  /* 0x00003808ff09b984 */ /* 0x000ee40008000800 */
[----:B--2---:R-:W-:Y:S02]  /*0650*/  LOP3.LUT R4, R4, 0xff000000, R5, 0xb8, !PT ;  /* 0xff00000004047812 */ /* 0x004fe400078eb805 */
[----:B---3--:R-:W-:-:S03]  /*0660*/  @!P3 LOP3.LUT R5, R9, 0xff, R8, 0xb8, !PT ;  /* 0x000000ff0905b812 */ /* 0x008fc600078eb808 */
[----:B------:R2:W-:Y:S04]  /*0670*/  STS [UR8+0x34], R4 ;  /* 0x00003404ff007988 */ /* 0x0005e80008000808 */
[----:B------:R2:W-:Y:S02]  /*0680*/  @!P3 STS [UR8+0x38], R5 ;  /* 0x00003805ff00b988 */ /* 0x0005e40008000808 */
.L_x_9:
[----:B------:R-:W-:Y:S05]  /*0690*/  BSYNC.RECONVERGENT B0 ;  /* 0x0000000000007941 */ /* 0x000fea0003800200 */
.L_x_8:
[----:B------:R-:W-:Y:S04]  /*06a0*/  BSSY.RECONVERGENT B0, `(.L_x_10) ;  /* 0x000000a000007945 */ /* 0x000fe80003800200 */
[----:B------:R-:W-:Y:S05]  /*06b0*/  @P3 BRA `(.L_x_11) ;  /* 0x0000000000203947 */ /* 0x000fea0003800000 */
[----:B--23--:R-:W2:Y:S01]  /*06c0*/  LDS R4, [UR8+0x1c] ;  /* 0x00001c08ff047984 */ /* 0x00cea20008000800 */
[----:B------:R-:W3:Y:S03]  /*06d0*/  LDC.64 R10, c[0x0][0x3a8] ;  /* 0x0000ea00ff0a7b82 */ /* 0x000ee60000000a00 */
[----:B------:R4:W-:Y:S01]  /*06e0*/  STS [UR8+0x24], R7 ;  /* 0x00002407ff007988 */ /* 0x0009e20008000808 */
[--C-:B---3--:R-:W-:Y:S02]  /*06f0*/  SHF.R.U32.HI R9, RZ, 0x4, R11.reuse ;  /* 0x00000004ff097819 */ /* 0x108fe4000001160b */
[----:B------:R-:W-:-:S05]  /*0700*/  SHF.R.U64 R5, R10, 0x4, R11 ;  /* 0x000000040a057819 */ /* 0x000fca000000120b */
[----:B------:R4:W-:Y:S01]  /*0710*/  STS [UR8+0xc], R5 ;  /* 0x00000c05ff007988 */ /* 0x0009e20008000808 */
[----:B--2---:R-:W-:-:S05]  /*0720*/  LOP3.LUT R4, R4, 0xf, R9, 0xb8, !PT ;  /* 0x0000000f04047812 */ /* 0x004fca00078eb809 */
[----:B------:R4:W-:Y:S02]  /*0730*/  STS [UR8+0x1c], R4 ;  /* 0x00001c04ff007988 */ /* 0x0009e40008000808 */
.L_x_11:
[----:B------:R-:W-:Y:S05]  /*0740*/  BSYNC.RECONVERGENT B0 ;  /* 0x0000000000007941 */ /* 0x000fea0003800200 */
.L_x_10:
[----:B------:R-:W-:Y:S04]  /*0750*/  BSSY.RECONVERGENT B1, `(.L_x_12) ;  /* 0x000001d000017945 */ /* 0x000fe80003800200 */
[----:B------:R-:W-:Y:S04]  /*0760*/  BSSY.RELIABLE B0, `(.L_x_13) ;  /* 0x0000018000007945 */ /* 0x000fe80003800100 */
[----:B------:R-:W-:Y:S05]  /*0770*/  @P3 BRA `(.L_x_14) ;  /* 0x00000000001c3947 */ /* 0x000fea0003800000 */
[----:B--234-:R-:W2:Y:S02]  /*0780*/  LDS R4, [UR8+0x34] ;  /* 0x00003408ff047984 */ /* 0x01cea40008000800 */
[----:B--2---:R-:W-:-:S05]  /*0790*/  LOP3.LUT R4, R4, 0x7, RZ, 0xb8, !PT ;  /* 0x0000000704047812 */ /* 0x004fca00078eb8ff */
[----:B------:R2:W-:Y:S01]  /*07a0*/  STS [UR8+0x34], R4 ;  /* 0x00003404ff007988 */ /* 0x0005e20008000808 */
[----:B------:R-:W-:Y:S05]  /*07b0*/  @P3 BRA `(.L_x_15) ;  /* 0x00000000001c3947 */ /* 0x000fea0003800000 */
[----:B--2---:R-:W2:Y:S02]  /*07c0*/  LDS R4, [UR8+0x34] ;  /* 0x00003408ff047984 */ /* 0x004ea40008000800 */
[----:B--2---:R-:W-:-:S05]  /*07d0*/  LOP3.LUT R4, R4, 0x38, RZ, 0xb8, !PT ;  /* 0x0000003804047812 */ /* 0x004fca00078eb8ff */
[----:B------:R5:W-:Y:S02]  /*07e0*/  STS [UR8+0x34], R4 ;  /* 0x00003404ff007988 */ /* 0x000be40008000808 */
.L_x_14:
[----:B------:R-:W-:Y:S05]  /*07f0*/  @P3 BRA `(.L_x_16) ;  /* 0x00000000001c3947 */ /* 0x000fea0003800000 */
[----:B--2345:R-:W2:Y:S02]  /*0800*/  LDS R4, [UR8+0x8] ;  /* 0x00000808ff047984 */ /* 0x03cea40008000800 */
[----:B--2---:R-:W-:-:S05]  /*0810*/  LOP3.LUT R4, R4, 0x780, RZ, 0xb8, !PT ;  /* 0x0000078004047812 */ /* 0x004fca00078eb8ff */
[----:B------:R3:W-:Y:S02]  /*0820*/  STS [UR8+0x8], R4 ;  /* 0x00000804ff007988 */ /* 0x0007e40008000808 */
.L_x_15:
[----:B------:R-:W-:Y:S05]  /*0830*/  @P3 BRA `(.L_x_17) ;  /* 0x0000000000283947 */ /* 0x000fea0003800000 */
[----:B--23--:R-:W2:Y:S02]  /*0840*/  LDS R4, [UR8+0x8] ;  /* 0x00000808ff047984 */ /* 0x00cea40008000800 */
[----:B--2---:R-:W-:-:S05]  /*0850*/  LOP3.LUT R4, R4, 0x1800, RZ, 0xb8, !PT ;  /* 0x0000180004047812 */ /* 0x004fca00078eb8ff */
[----:B------:R2:W-:Y:S02]  /*0860*/  STS [UR8+0x8], R4 ;  /* 0x00000804ff007988 */ /* 0x0005e40008000808 */
.L_x_16:
[----:B------:R-:W-:Y:S05]  /*0870*/  @P3 BREAK.RELIABLE B0 ;  /* 0x0000000000003942 */ /* 0x000fea0003800100 */
[----:B------:R-:W-:Y:S05]  /*0880*/  @P3 BRA `(.L_x_18) ;  /* 0x0000000000243947 */ /* 0x000fea0003800000 */
[----:B--2-4-:R-:W2:Y:S01]  /*0890*/  LDS R5, [UR8+0x8] ;  /* 0x00000808ff057984 */ /* 0x014ea20008000800 */
[----:B---3-5:R-:W-:-:S05]  /*08a0*/  IMAD.MOV.U32 R4, RZ, RZ, 0x6000 ;  /* 0x00006000ff047424 */ /* 0x028fca00078e00ff */
[----:B--2---:R-:W-:-:S04]  /*08b0*/  LOP3.LUT R4, R5, 0x4000, R4, 0xd8, !PT ;  /* 0x0000400005047812 */ /* 0x004fc800078ed804 */
[----:B------:R-:W-:-:S05]  /*08c0*/  LOP3.LUT R4, R4, 0x400000, RZ, 0xb8, !PT ;  /* 0x0040000004047812 */ /* 0x000fca00078eb8ff */
[----:B------:R4:W-:Y:S02]  /*08d0*/  STS [UR8+0x8], R4 ;  /* 0x00000804ff007988 */ /* 0x0009e40008000808 */
.L_x_17:
[----:B------:R-:W-:Y:S05]  /*08e0*/  BSYNC.RELIABLE B0 ;  /* 0x0000000000007941 */ /* 0x000fea0003800100 */
.L_x_13:
[----:B--234-:R-:W2:Y:S02]  /*08f0*/  @!P3 LDS R4, [UR8+0x8] ;  /* 0x00000808ff04b984 */ /* 0x01cea40008000800 */
[----:B--2---:R-:W-:-:S05]  /*0900*/  @!P3 LOP3.LUT R4, R4, 0x8000, RZ, 0xb8, !PT ;  /* 0x000080000404b812 */ /* 0x004fca00078eb8ff */
[----:B------:R2:W-:Y:S02]  /*0910*/  @!P3 STS [UR8+0x8], R4 ;  /* 0x00000804ff00b988 */ /* 0x0005e40008000808 */
.L_x_18:
[----:B------:R-:W-:Y:S05]  /*0920*/  BSYNC.RECONVERGENT B1 ;  /* 0x0000000000017941 */ /* 0x000fea0003800200 */
.L_x_12:
[----:B------:R-:W-:Y:S05]  /*0930*/  WARPSYNC.ALL ;  /* 0x0000000000007948 */ /* 0x000fea0003800000 */
[----:B------:R-:W-:Y:S01]  /*0940*/  NOP ;  /* 0x0000000000007918 */ /* 0x000fe20000000000 */
[----:B------:R-:W-:Y:S05]  /*0950*/  @P0 BRA `(.L_x_19) ;  /* 0x0000000000300947 */ /* 0x000fea0003800000 */
[----:B--2345:R-:W2:Y:S01]  /*0960*/  S2R R4, SR_LANEID ;  /* 0x0000000000047919 */ /* 0x03cea20000000000 */
[----:B------:R-:W-:Y:S05]  /*0970*/  WARPSYNC.ALL ;  /* 0x0000000000007948 */ /* 0x000fea0003800000 */
[----:B------:R-:W-:Y:S01]  /*0980*/  NOP ;  /* 0x0000000000007918 */ /* 0x000fe20000000000 */
[----:B--2---:R-:W-:-:S05]  /*0990*/  IMAD.SHL.U32 R8, R4, 0x4, RZ ;  /* 0x0000000404087824 */ /* 0x004fca00078e00ff */
[----:B------:R-:W2:Y:S01]  /*09a0*/  LDS R9, [R8+UR8] ;  /* 0x0000000808097984 */ /* 0x000ea20008000800 */
[----:B------:R-:W-:-:S05]  /*09b0*/  IADD3 R4, P1, PT, R8, UR12, RZ ;  /* 0x0000000c08047c10 */ /* 0x000fca000ff3e0ff */
[----:B------:R-:W-:-:S05]  /*09c0*/  IMAD.X R5, RZ, RZ, UR13, P1 ;  /* 0x0000000dff057e24 */ /* 0x000fca00088e06ff */
[----:B--2---:R2:W3:Y:S01]  /*09d0*/  ATOMG.E.EXCH.STRONG.GPU PT, RZ, [R4], R9 ;  /* 0x0000000904ff73a8 */ /* 0x0044e200041ee100 */
[----:B------:R-:W-:-:S04]  /*09e0*/  DEPBAR {5,4,3,2,1,0} ;  /* 0x0000003f0000791a */ /* 0x000fc80000000000 */
[----:B------:R-:W4:Y:S02]  /*09f0*/  CCTL.E.C.LDCU.IV.DEEP [UR12] ;  /* 0x000000000c007540 */ /* 0x000f240009c08000 */
[----:B----4-:R2:W-:Y:S01]  /*0a00*/  UTMACCTL.IV [UR12] ;  /* 0x000000000c0079b9 */ /* 0x0105e20008000000 */
[----:B------:R-:W-:Y:S01]  /*0a10*/  NOP ;  /* 0x0000000000007918 */ /* 0x000fe20000000000 */
.L_x_19:
[----:B------:R-:W-:Y:S05]  /*0a20*/  @P0 BRA `(.L_x_20) ;  /* 0x00000000000c0947 */ /* 0x000fea0003800000 */
[----:B------:R0:W-:Y:S01]  /*0a30*/  UTMACMDFLUSH ;  /* 0x00000000000079b7 */ /* 0x0001e20000000000 */
[----:B------:R-:W-:Y:S05]  /*0a40*/  @P0 BRA `(.L_x_20) ;  /* 0x0000000000040947 */ /* 0x000fea0003800000 */
[----:B------:R-:W-:-:S04]  /*0a50*/  DEPBAR.LE SB0, 0x0 ;  /* 0x000080000000791a */ /* 0x000fc80000000000 */
.L_x_20:
[----:B------:R-:W-:Y:S05]  /*0a60*/  WARPSYNC.ALL ;  /* 0x0000000000007948 */ /* 0x000fea0003800000 */
[----:B------:R-:W-:Y:S01]  /*0a70*/  NOP ;  /* 0x0000000000007918 */ /* 0x000fe20000000000 */
[----:B---3--:R-:W-:Y:S06]  /*0a80*/  BAR.SYNC.DEFER_BLOCKING 0x0 ;  /* 0x0000000000007b1d */ /* 0x008fec0000010000 */
[----:B------:R-:W-:Y:S02]  /*0a90*/  BSSY.RECONVERGENT B1, `(.L_x_21) ;  /* 0x000000b000017945 */ /* 0x000fe40003800200 */
[----:B------:R-:W-:Y:S06]  /*0aa0*/  BAR.SYNC.DEFER_BLOCKING 0x0 ;  /* 0x0000000000007b1d */ /* 0x000fec0000010000 */
[----:B------:R3:W-:Y:S01]  /*0ab0*/  @!P0 STS [R3], RZ ;  /* 0x000000ff03008388 */ /* 0x0007e20000000800 */
[----:B------:R-:W-:Y:S01]  /*0ac0*/  NOP ;  /* 0x0000000000007918 */ /* 0x000fe20000000000 */
[----:B------:R-:W-:Y:S05]  /*0ad0*/  @P3 BRA `(.L_x_22) ;  /* 0x0000000000183947 */ /* 0x000fea0003800000 */
[----:B--2-45:R-:W2:Y:S01]  /*0ae0*/  LDS R4, [UR8+0x8] ;  /* 0x00000808ff047984 */ /* 0x034ea20008000800 */
[----:B------:R-:W4:Y:S01]  /*0af0*/  LDC.64 R8, c[0x0][0x388] ;  /* 0x0000e200ff087b82 */ /* 0x000f220000000a00 */
[----:B------:R-:W-:Y:S02]  /*0b00*/  IMAD.MOV.U32 R5, RZ, RZ, 0x70 ;  /* 0x00000070ff057424 */ /* 0x000fe400078e00ff */
[----:B----4-:R4:W-:Y:S03]  /*0b10*/  STS.64 [UR8], R8 ;  /* 0x00000008ff007988 */ /* 0x0109e60008000a08 */
[----:B--2---:R-:W-:-:S05]  /*0b20*/  LOP3.LUT R4, R4, 0x10, R5, 0xd8, !PT ;  /* 0x0000001004047812 */ /* 0x004fca00078ed805 */
[----:B------:R4:W-:Y:S02]  /*0b30*/  STS [UR8+0x8], R4 ;  /* 0x00000804ff007988 */ /* 0x0009e40008000808 */
.L_x_22:
[----:B--2---:R-:W-:Y:S05]  /*0b40*/  BSYNC.RECONVERGENT B1 ;  /* 0x0000000000017941 */ /* 0x004fea0003800200 */
.L_x_21:
[----:B------:R-:W-:Y:S04]  /*0b50*/  BSSY.RECONVERGENT B2, `(.L_x_23) ;  /* 0x000000f000027945 */ /* 0x000fe80003800200 */
[----:B------:R-:W-:Y:S04]  /*0b60*/  BSSY.RELIABLE B1, `(.L_x_24) ;  /* 0x000000c000017945 */ /* 0x000fe80003800100 */
[----:B------:R-:W-:Y:S05]  /*0b70*/  @P3 BRA `(.L_x_25) ;  /* 0x0000000000283947 */ /* 0x000fea0003800000 */
[----:B----45:R-:W2:Y:S01]  /*0b80*/  LDS R4, [UR8+0x34] ;  /* 0x00003408ff047984 */ /* 0x030ea20008000800 */
[----:B------:R-:W-:Y:S01]  /*0b90*/  IMAD.MOV.U32 R5, RZ, RZ, 0x3f000000 ;  /* 0x3f000000ff057424 */ /* 0x000fe200078e00ff */
[----:B------:R-:W-:Y:S05]  /*0ba0*/  @P3 BREAK.RELIABLE B1 ;  /* 0x0000000000013942 */ /* 0x000fea0003800100 */
[----:B--2---:R-:W-:-:S05]  /*0bb0*/  LOP3.LUT R4, R4, 0xff000000, R5, 0xb8, !PT ;  /* 0xff00000004047812 */ /* 0x004fca00078eb805 */
[----:B------:R2:W-:Y:S01]  /*0bc0*/  STS [UR8+0x34], R4 ;  /* 0x00003404ff007988 */ /* 0x0005e20008000808 */
[----:B------:R-:W-:Y:S05]  /*0bd0*/  @P3 BRA `(.L_x_26) ;  /* 0x0000000000183947 */ /* 0x000fea0003800000 */
[----:B--2---:R-:W2:Y:S01]  /*0be0*/  LDS R4, [UR8+0x38] ;  /* 0x00003808ff047984 */ /* 0x004ea20008000800 */
[----:B------:R-:W-:-:S05]  /*0bf0*/  IMAD.MOV.U32 R5, RZ, RZ, 0xff ;  /* 0x000000ffff057424 */ /* 0x000fca00078e00ff */
[----:B--2---:R-:W-:-:S05]  /*0c00*/  LOP3.LUT R4, R4, 0xff, R5, 0xb8, !PT ;  /* 0x000000ff04047812 */ /* 0x004fca00078eb805 */
[----:B------:R2:W-:Y:S02]  /*0c10*/  STS [UR8+0x38], R4 ;  /* 0x00003804ff007988 */ /* 0x0005e40008000808 */
.L_x_25:
[----:B------:R-:W-:Y:S05]  /*0c20*/  BSYNC.RELIABLE B1 ;  /* 0x0000000000017941 */ /* 0x000fea0003800100 */
.L_x_24:
[----:B------:R2:W-:Y:S02]  /*0c30*/  @!P3 STS [UR8+0x20], R6 ;  /* 0x00002006ff00b988 */ /* 0x0005e40008000808 */
.L_x_26:
[----:B------:R-:W-:Y:S05]  /*0c40*/  BSYNC.RECONVERGENT B2 ;  /* 0x0000000000027941 */ /* 0x000fea0003800200 */
.L_x_23:
[----:B------:R-:W-:Y:S05]  /*0c50*/  WARPSYNC.ALL ;  /* 0x0000000000007948 */ /* 0x000fea0003800000 */
[----:B------:R-:W-:Y:S01]  /*0c60*/  NOP ;  /* 0x0000000000007918 */ /* 0x000fe20000000000 */
[----:B--2---:R-:W2:Y:S01]  /*0c70*/  LDC R6, c[0x0][0x39c] ;  /* 0x0000e700ff067b82 */ /* 0x004ea20000000800 */
[----:B------:R-:W-:Y:S01]  /*0c80*/  BSSY.RECONVERGENT B2, `(.L_x_27) ;  /* 0x000000b000027945 */ /* 0x000fe20003800200 */
[----:B--2---:R-:W-:-:S03]  /*0c90*/  VIADD R6, R6, 0xffffffff ;  /* 0xffffffff06067836 */ /* 0x004fc60000000000 */
[----:B------:R-:W-:Y:S05]  /*0ca0*/  @P3 BRA `(.L_x_28) ;  /* 0x0000000000203947 */ /* 0x000fea0003800000 */
[----:B----45:R-:W2:Y:S01]  /*0cb0*/  LDS R4, [UR8+0x1c] ;  /* 0x00001c08ff047984 */ /* 0x030ea20008000800 */
[----:B------:R-:W4:Y:S03]  /*0cc0*/  LDC.64 R10, c[0x0][0x3b0] ;  /* 0x0000ec00ff0a7b82 */ /* 0x000f260000000a00 */
[----:B------:R5:W-:Y:S01]  /*0cd0*/  STS [UR8+0x24], R6 ;  /* 0x00002406ff007988 */ /* 0x000be20008000808 */
[--C-:B----4-:R-:W-:Y:S02]  /*0ce0*/  SHF.R.U32.HI R9, RZ, 0x4, R11.reuse ;  /* 0x00000004ff097819 */ /* 0x110fe4000001160b */
[----:B------:R-:W-:-:S05]  /*0cf0*/  SHF.R.U64 R5, R10, 0x4, R11 ;  /* 0x000000040a057819 */ /* 0x000fca000000120b */
[----:B------:R5:W-:Y:S01]  /*0d00*/  STS [UR8+0xc], R5 ;  /* 0x00000c05ff007988 */ /* 0x000be20008000808 */
[----:B--2---:R-:W-:-:S05]  /*0d10*/  LOP3.LUT R4, R4, 0xf, R9, 0xb8, !PT ;  /* 0x0000000f04047812 */ /* 0x004fca00078eb809 */
[----:B------:R5:W-:Y:S02]  /*0d20*/  STS [UR8+0x1c], R4 ;  /* 0x00001c04ff007988 */ /* 0x000be40008000808 */
.L_x_28:
[----:B------:R-:W-:Y:S05]  /*0d30*/  BSYNC.RECONVERGENT B2 ;  /* 0x0000000000027941 */ /* 0x000fea0003800200 */
.L_x_27:
[----:B------:R-:W-:Y:S04]  /*0d40*/  BSSY.RECONVERGENT B3, `(.L_x_29) ;  /* 0x000001d000037945 */ /* 0x000fe80003800200 */
[----:B------:R-:W-:Y:S04]  /*0d50*/  BSSY.RELIABLE B2, `(.L_x_30) ;  /* 0x0000018000027945 */ /* 0x000fe80003800100 */
[----:B------:R-:W-:Y:S05]  /*0d60*/  @P3 BRA `(.L_x_31) ;  /* 0x00000000001c3947 */ /* 0x000fea0003800000 */
[----:B----45:R-:W2:Y:S02]  /*0d70*/  LDS R4, [UR8+0x34] ;  /* 0x00003408ff047984 */ /* 0x030ea40008000800 */
[----:B--2---:R-:W-:-:S05]  /*0d80*/  LOP3.LUT R4, R4, 0x7, RZ, 0xb8, !PT ;  /* 0x0000000704047812 */ /* 0x004fca00078eb8ff */
[----:B------:R2:W-:Y:S01]  /*0d90*/  STS [UR8+0x34], R4 ;  /* 0x00003404ff007988 */ /* 0x0005e20008000808 */
[----:B------:R-:W-:Y:S05]  /*0da0*/  @P3 BRA `(.L_x_32) ;  /* 0x00000000001c3947 */ /* 0x000fea0003800000 */
[----:B--2---:R-:W2:Y:S02]  /*0db0*/  LDS R4, [UR8+0x34] ;  /* 0x00003408ff047984 */ /* 0x004ea40008000800 */
[----:B--2---:R-:W-:-:S05]  /*0dc0*/  LOP3.LUT R4, R4, 0x38, RZ, 0xb8, !PT ;  /* 0x0000003804047812 */ /* 0x004fca00078eb8ff */
[----:B------:R2:W-:Y:S02]  /*0dd0*/  STS [UR8+0x34], R4 ;  /* 0x00003404ff007988 */ /* 0x0005e40008000808 */
.L_x_31:
[----:B------:R-:W-:Y:S05]  /*0de0*/  @P3 BRA `(.L_x_33) ;  /* 0x00000000001c3947 */ /* 0x000fea0003800000 */
[----:B--2-45:R-:W2:Y:S02]  /*0df0*/  LDS R4, [UR8+0x8] ;  /* 0x00000808ff047984 */ /* 0x034ea40008000800 */
[----:B--2---:R-:W-:-:S05]  /*0e00*/  LOP3.LUT R4, R4, 0x780, RZ, 0xb8, !PT ;  /* 0x0000078004047812 */ /* 0x004fca00078eb8ff */
[----:B------:R4:W-:Y:S02]  /*0e10*/  STS [UR8+0x8], R4 ;  /* 0x00000804ff007988 */ /* 0x0009e40008000808 */
.L_x_32:
[----:B------:R-:W-:Y:S05]  /*0e20*/  @P3 BRA `(.L_x_34) ;  /* 0x0000000000283947 */ /* 0x000fea0003800000 */
[----:B--2-4-:R-:W2:Y:S02]  /*0e30*/  LDS R4, [UR8+0x8] ;  /* 0x00000808ff047984 */ /* 0x014ea40008000800 */
[----:B--2---:R-:W-:-:S05]  /*0e40*/  LOP3.LUT R4, R4, 0x1800, RZ, 0xb8, !PT ;  /* 0x0000180004047812 */ /* 0x004fca00078eb8ff */
[----:B------:R2:W-:Y:S02]  /*0e50*/  STS [UR8+0x8], R4 ;  /* 0x00000804ff007988 */ /* 0x0005e40008000808 */
.L_x_33:
[----:B------:R-:W-:Y:S05]  /*0e60*/  @P3 BREAK.RELIABLE B2 ;  /* 0x0000000000023942 */ /* 0x000fea0003800100 */
[----:B------:R-:W-:Y:S05]  /*0e70*/  @P3 BRA `(.L_x_35) ;  /* 0x0000000000243947 */ /* 0x000fea0003800000 */
[----:B--2-45:R-:W2:Y:S01]  /*0e80*/  LDS R4, [UR8+0x8] ;  /* 0x00000808ff047984 */ /* 0x034ea20008000800 */
[----:B------:R-:W-:-:S05]  /*0e90*/  IMAD.MOV.U32 R5, RZ, RZ, 0x6000 ;  /* 0x00006000ff057424 */ /* 0x000fca00078e00ff */
[----:B--2---:R-:W-:-:S04]  /*0ea0*/  LOP3.LUT R4, R4, 0x4000, R5, 0xd8, !PT ;  /* 0x0000400004047812 */ /* 0x004fc800078ed805 */
[----:B------:R-:W-:-:S05]  /*0eb0*/  LOP3.LUT R4, R4, 0x400000, RZ, 0xb8, !PT ;  /* 0x0040000004047812 */ /* 0x000fca00078eb8ff */
[----:B------:R5:W-:Y:S02]  /*0ec0*/  STS [UR8+0x8], R4 ;  /* 0x00000804ff007988 */ /* 0x000be40008000808 */
.L_x_34:
[----:B------:R-:W-:Y:S05]  /*0ed0*/  BSYNC.RELIABLE B2 ;  /* 0x0000000000027941 */ /* 0x000fea0003800100 */
.L_x_30:
[----:B--2-45:R-:W2:Y:S02]  /*0ee0*/  @!P3 LDS R4, [UR8+0x8] ;  /* 0x00000808ff04b984 */ /* 0x034ea40008000800 */
[----:B--2---:R-:W-:-:S05]  /*0ef0*/  @!P3 LOP3.LUT R4, R4, 0x8000, RZ, 0xb8, !PT ;  /* 0x000080000404b812 */ /* 0x004fca00078eb8ff */
[----:B------:R2:W-:Y:S02]  /*0f00*/  @!P3 STS [UR8+0x8], R4 ;  /* 0x00000804ff00b988 */ /* 0x0005e40008000808 */
.L_x_35:
[----:B------:R-:W-:Y:S05]  /*0f10*/  BSYNC.RECONVERGENT B3 ;  /* 0x0000000000037941 */ /* 0x000fea0003800200 */
.L_x_29:
[----:B------:R-:W-:Y:S05]  /*0f20*/  WARPSYNC.ALL ;  /* 0x0000000000007948 */ /* 0x000fea0003800000 */
[----:B------:R-:W-:Y:S01]  /*0f30*/  NOP ;  /* 0x0000000000007918 */ /* 0x000fe20000000000 */
[----:B------:R-:W-:-:S04]  /*0f40*/  UIADD3 UR5, UPT, UPT, UR4, 0x80, URZ ;  /* 0x0000008004057890 */ /* 0x000fc8000fffe0ff */
[----:B------:R-:W-:-:S04]  /*0f50*/  UIADD3 UR14, UP0, UPT, UR5, UR24, URZ ;  /* 0x00000018050e7290 */ /* 0x000fc8000ff1e0ff */
[----:B------:R-:W-:Y:S01]  /*0f60*/  ULEA.HI.X.SX32 UR15, UR5, UR25, 0x1, UP0 ;  /* 0x00000019050f7291 */ /* 0x000fe200080f0eff */
[----:B------:R-:W-:Y:S11]  /*0f70*/  @P0 BRA `(.L_x_36) ;  /* 0x0000000000300947 */ /* 0x000ff60003800000 */
[----:B--2-45:R-:W2:Y:S01]  /*0f80*/  S2R R4, SR_LANEID ;  /* 0x0000000000047919 */ /* 0x034ea20000000000 */
[----:B------:R-:W-:Y:S05]  /*0f90*/  WARPSYNC.ALL ;  /* 0x0000000000007948 */ /* 0x000fea0003800000 */
[----:B------:R-:W-:Y:S01]  /*0fa0*/  NOP ;  /* 0x0000000000007918 */ /* 0x000fe20000000000 */
[----:B--2---:R-:W-:-:S05]  /*0fb0*/  IMAD.SHL.U32 R8, R4, 0x4, RZ ;  /* 0x0000000404087824 */ /* 0x004fca00078e00ff */
[----:B------:R-:W2:Y:S01]  /*0fc0*/  LDS R9, [R8+UR8] ;  /* 0x0000000808097984 */ /* 0x000ea20008000800 */
[----:B------:R-:W-:-:S05]  /*0fd0*/  IADD3 R4, P1, PT, R8, UR14, RZ ;  /* 0x0000000e08047c10 */ /* 0x000fca000ff3e0ff */
[----:B------:R-:W-:-:S05]  /*0fe0*/  IMAD.X R5, RZ, RZ, UR15, P1 ;  /* 0x0000000fff057e24 */ /* 0x000fca00088e06ff */
[----:B--2---:R2:W4:Y:S01]  /*0ff0*/  ATOMG.E.EXCH.STRONG.GPU PT, RZ, [R4], R9 ;  /* 0x0000000904ff73a8 */ /* 0x00452200041ee100 */
[----:B------:R-:W-:-:S04]  /*1000*/  DEPBAR {5,4,3,2,1,0} ;  /* 0x0000003f0000791a */ /* 0x000fc80000000000 */
[----:B------:R-:W5:Y:S02]  /*1010*/  CCTL.E.C.LDCU.IV.DEEP [UR14] ;  /* 0x000000000e007540 */ /* 0x000f640009c08000 */
[----:B-----5:R2:W-:Y:S01]  /*1020*/  UTMACCTL.IV [UR14] ;  /* 0x000000000e0079b9 */ /* 0x0205e20008000000 */
[----:B------:R-:W-:Y:S01]  /*1030*/  NOP ;  /* 0x0000000000007918 */ /* 0x000fe20000000000 */
.L_x_36:
[----:B------:R-:W-:Y:S05]  /*1040*/  @P0 BRA `(.L_x_37) ;  /* 0x00000000000c0947 */ /* 0x000fea0003800000 */
[----:B------:R0:W-:Y:S01]  /*1050*/  UTMACMDFLUSH ;  /* 0x00000000000079b7 */ /* 0x0001e20000000000 */
[----:B------:R-:W-:Y:S05]  /*1060*/  @P0 BRA `(.L_x_37) ;  /* 0x0000000000040947 */ /* 0x000fea0003800000 */
[----:B------:R-:W-:-:S04]  /*1070*/  DEPBAR.LE SB0, 0x0 ;  /* 0x000080000000791a */ /* 0x000fc80000000000 */
.L_x_37:
[----:B------:R-:W-:Y:S05]  /*1080*/  WARPSYNC.ALL ;  /* 0x0000000000007948 */ /* 0x000fea0003800000 */
[----:B------:R-:W-:Y:S01]  /*1090*/  NOP ;  /* 0x0000000000007918 */ /* 0x000fe20000000000 */
[----:B----4-:R-:W-:Y:S06]  /*10a0*/  BAR.SYNC.DEFER_BLOCKING 0x0 ;  /* 0x0000000000007b1d */ /* 0x010fec0000010000 */
[----:B------:R-:W-:Y:S02]  /*10b0*/  BSSY.RECONVERGENT B3, `(.L_x_38) ;  /* 0x000000b000037945 */ /* 0x000fe40003800200 */
[----:B------:R-:W-:Y:S06]  /*10c0*/  BAR.SYNC.DEFER_BLOCKING 0x0 ;  /* 0x0000000000007b1d */ /* 0x000fec0000010000 */
[----:B------:R4:W-:Y:S01]  /*10d0*/  @!P0 STS [R3], RZ ;  /* 0x000000ff03008388 */ /* 0x0009e20000000800 */
[----:B------:R-:W-:Y:S01]  /*10e0*/  NOP ;  /* 0x0000000000007918 */ /* 0x000fe20000000000 */
[----:B------:R-:W-:Y:S05]  /*10f0*/  @P3 BRA `(.L_x_39) ;  /* 0x0000000000183947 */ /* 0x000fea0003800000 */
[----:B---34-:R-:W3:Y:S01]  /*1100*/  LDS R3, [UR8+0x8] ;  /* 0x00000808ff037984 */ /* 0x018ee20008000800 */
[----:B--2---:R-:W2:Y:S01]  /*1110*/  LDC.64 R8, c[0x0][0x390] ;  /* 0x0000e400ff087b82 */ /* 0x004ea20000000a00 */
[----:B-----5:R-:W-:Y:S02]  /*1120*/  IMAD.MOV.U32 R4, RZ, RZ, 0x70 ;  /* 0x00000070ff047424 */ /* 0x020fe400078e00ff */
[----:B--2---:R2:W-:Y:S03]  /*1130*/  STS.64 [UR8], R8 ;  /* 0x00000008ff007988 */ /* 0x0045e60008000a08 */
[----:B---3--:R-:W-:-:S05]  /*1140*/  LOP3.LUT R3, R3, 0x10, R4, 0xd8, !PT ;  /* 0x0000001003037812 */ /* 0x008fca00078ed804 */
[----:B------:R2:W-:Y:S02]  /*1150*/  STS [UR8+0x8], R3 ;  /* 0x00000803ff007988 */ /* 0x0005e40008000808 */
.L_x_39:
[----:B--2---:R-:W-:Y:S05]  /*1160*/  BSYNC.RECONVERGENT B3 ;  /* 0x0000000000037941 */ /* 0x004fea0003800200 */
.L_x_38:
[----:B------:R-:W-:Y:S04]  /*1170*/  BSSY.RECONVERGENT B4, `(.L_x_40) ;  /* 0x0000033000047945 */ /* 0x000fe80003800200 */
[----:B------:R-:W-:Y:S04]  /*1180*/  BSSY.RELIABLE B3, `(.L_x_41) ;  /* 0x000002e000037945 */ /* 0x000fe80003800100 */
[----:B------:R-:W-:Y:S05]  /*1190*/  @P3 BRA `(.L_x_42) ;  /* 0x0000000000243947 */ /* 0x000fea0003800000 */
[----:B---34-:R-:W2:Y:S01]  /*11a0*/  LDS R3, [UR8+0x34] ;  /* 0x00003408ff037984 */ /* 0x018ea20008000800 */
[----:B-----5:R-:W-:-:S05]  /*11b0*/  IMAD.MOV.U32 R4, RZ, RZ, 0x7f000000 ;  /* 0x7f000000ff047424 */ /* 0x020fca00078e00ff */
[----:B--2---:R-:W-:-:S05]  /*11c0*/  LOP3.LUT R3, R3, 0xff000000, R4, 0xb8, !PT ;  /* 0xff00000003037812 */ /* 0x004fca00078eb804 */
[----:B------:R2:W-:Y:S01]  /*11d0*/  STS [UR8+0x34], R3 ;  /* 0x00003403ff007988 */ /* 0x0005e20008000808 */
[----:B------:R-:W-:Y:S05]  /*11e0*/  @P3 BRA `(.L_x_43) ;  /* 0x0000000000183947 */ /* 0x000fea0003800000 */
[----:B--2---:R-:W2:Y:S01]  /*11f0*/  LDS R3, [UR8+0x38] ;  /* 0x00003808ff037984 */ /* 0x004ea20008000800 */
[----:B------:R-:W-:-:S05]  /*1200*/  IMAD.MOV.U32 R4, RZ, RZ, 0x7f ;  /* 0x0000007fff047424 */ /* 0x000fca00078e00ff */
[----:B--2---:R-:W-:-:S05]  /*1210*/  LOP3.LUT R3, R3, 0xff, R4, 0xb8, !PT ;  /* 0x000000ff03037812 */ /* 0x004fca00078eb804 */
[----:B------:R2:W-:Y:S02]  /*1220*/  STS [UR8+0x38], R3 ;  /* 0x00003803ff007988 */ /* 0x0005e40008000808 */
.L_x_42:
[----:B------:R-:W-:Y:S05]  /*1230*/  @P3 BRA `(.L_x_44) ;  /* 0x00000000000c3947 */ /* 0x000fea0003800000 */
[----:B------:R2:W-:Y:S02]  /*1240*/  STS [UR8+0x20], R6 ;  /* 0x00002006ff007988 */ /* 0x0005e40008000808 */
.L_x_43:
[----:B------:R-:W-:Y:S05]  /*1250*/  @P3 BRA `(.L_x_45) ;  /* 0x0000000000243947 */ /* 0x000fea0003800000 */
[----:B------:R2:W-:Y:S02]  /*1260*/  STS [UR8+0x24], R7 ;  /* 0x00002407ff007988 */ /* 0x0005e40008000808 */
.L_x_44:
[----:B------:R-:W-:Y:S05]  /*1270*/  @P3 BRA `(.L_x_46) ;  /* 0x00000000002c3947 */ /* 0x000fea0003800000 */
[----:B--234-:R-:W2:Y:S01]  /*1280*/  LDS R3, [UR8+0x1c] ;  /* 0x00001c08ff037984 */ /* 0x01cea20008000800 */
[----:B-----5:R-:W3:Y:S02]  /*1290*/  LDC.64 R4, c[0x0][0x3b8] ;  /* 0x0000ee00ff047b82 */ /* 0x020ee40000000a00 */
[--C-:B---3--:R-:W-:Y:S02]  /*12a0*/  SHF.R.U32.HI R6, RZ, 0x4, R5.reuse ;  /* 0x00000004ff067819 */ /* 0x108fe40000011605 */
[----:B------:R-:W-:-:S05]  /*12b0*/  SHF.R.U64 R4, R4, 0x4, R5 ;  /* 0x0000000404047819 */ /* 0x000fca0000001205 */
[----:B------:R3:W-:Y:S01]  /*12c0*/  STS [UR8+0xc], R4 ;  /* 0x00000c04ff007988 */ /* 0x0007e20008000808 */
[----:B--2---:R-:W-:-:S05]  /*12d0*/  LOP3.LUT R3, R3, 0xf, R6, 0xb8, !PT ;  /* 0x0000000f03037812 */ /* 0x004fca00078eb806 */
[----:B------:R3:W-:Y:S02]  /*12e0*/  STS [UR8+0x1c], R3 ;  /* 0x00001c03ff007988 */ /* 0x0007e40008000808 */
.L_x_45:
[----:B------:R-:W-:Y:S05]  /*12f0*/  @P3 BRA `(.L_x_47) ;  /* 0x00000000001c3947 */ /* 0x000fea0003800000 */
[----:B--234-:R-:W2:Y:S02]  /*1300*/  LDS R3, [UR8+0x34] ;  /* 0x00003408ff037984 */ /* 0x01cea40008000800 */
[----:B--2---:R-:W-:-:S05]  /*1310*/  LOP3.LUT R3, R3, 0x7, RZ, 0xb8, !PT ;  /* 0x0000000703037812 */ /* 0x004fca00078eb8ff */
[----:B------:R2:W-:Y:S02]  /*1320*/  STS [UR8+0x34], R3 ;  /* 0x00003403ff007988 */ /* 0x0005e40008000808 */
.L_x_46:
[----:B------:R-:W-:Y:S05]  /*1330*/  @P3 BRA `(.L_x_48) ;  /* 0x00000000001c3947 */ /* 0x000fea0003800000 */
[----:B--234-:R-:W2:Y:S02]  /*1340*/  LDS R3, [UR8+0x34] ;  /* 0x00003408ff037984 */ /* 0x01cea40008000800 */
[----:B--2---:R-:W-:-:S05]  /*1350*/  LOP3.LUT R3, R3, 0x38, RZ, 0xb8, !PT ;  /* 0x0000003803037812 */ /* 0x004fca00078eb8ff */
[----:B------:R2:W-:Y:S02]  /*1360*/  STS [UR8+0x34], R3 ;  /* 0x00003403ff007988 */ /* 0x0005e40008000808 */
.L_x_47:
[----:B------:R-:W-:Y:S05]  /*1370*/  @P3 BRA `(.L_x_49) ;  /* 0x00000000001c3947 */ /* 0x000fea0003800000 */
[----:B--234-:R-:W2:Y:S02]  /*1380*/  LDS R3, [UR8+0x8] ;  /* 0x00000808ff037984 */ /* 0x01cea40008000800 */
[----:B--2---:R-:W-:-:S05]  /*1390*/  LOP3.LUT R3, R3, 0x780, RZ, 0xb8, !PT ;  /* 0x0000078003037812 */ /* 0x004fca00078eb8ff */
[----:B------:R2:W-:Y:S02]  /*13a0*/  STS [UR8+0x8], R3 ;  /* 0x00000803ff007988 */ /* 0x0005e40008000808 */
.L_x_48:
[----:B------:R-:W-:Y:S05]  /*13b0*/  @P3 BRA `(.L_x_50) ;  /* 0x0000000000283947 */ /* 0x000fea0003800000 */
[----:B--234-:R-:W2:Y:S02]  /*13c0*/  LDS R3, [UR8+0x8] ;  /* 0x00000808ff037984 */ /* 0x01cea40008000800 */
[----:B--2---:R-:W-:-:S05]  /*13d0*/  LOP3.LUT R3, R3, 0x1800, RZ, 0xb8, !PT ;  /* 0x0000180003037812 */ /* 0x004fca00078eb8ff */
[----:B------:R2:W-:Y:S02]  /*13e0*/  STS [UR8+0x8], R3 ;  /* 0x00000803ff007988 */ /* 0x0005e40008000808 */
.L_x_49:
[----:B------:R-:W-:Y:S05]  /*13f0*/  @P3 BREAK.RELIABLE B3 ;  /* 0x0000000000033942 */ /* 0x000fea0003800100 */
[----:B------:R-:W-:Y:S05]  /*1400*/  @P3 BRA `(.L_x_51) ;  /* 0x0000000000243947 */ /* 0x000fea0003800000 */
[----:B--234-:R-:W2:Y:S01]  /*1410*/  LDS R3, [UR8+0x8] ;  /* 0x00000808ff037984 */ /* 0x01cea20008000800 */
[----:B-----5:R-:W-:-:S05]  /*1420*/  IMAD.MOV.U32 R4, RZ, RZ, 0x6000 ;  /* 0x00006000ff047424 */ /* 0x020fca00078e00ff */
[----:B--2---:R-:W-:-:S04]  /*1430*/  LOP3.LUT R3, R3, 0x6000, R4, 0xd8, !PT ;  /* 0x0000600003037812 */ /* 0x004fc800078ed804 */
[----:B------:R-:W-:-:S05]  /*1440*/  LOP3.LUT R3, R3, 0x400000, RZ, 0xb8, !PT ;  /* 0x0040000003037812 */ /* 0x000fca00078eb8ff */
[----:B------:R2:W-:Y:S02]  /*1450*/  STS [UR8+0x8], R3 ;  /* 0x00000803ff007988 */ /* 0x0005e40008000808 */
.L_x_50:
[----:B------:R-:W-:Y:S05]  /*1460*/  BSYNC.RELIABLE B3 ;  /* 0x0000000000037941 */ /* 0x000fea0003800100 */
.L_x_41:
[----:B--234-:R-:W2:Y:S02]  /*1470*/  @!P3 LDS R3, [UR8+0x8] ;  /* 0x00000808ff03b984 */ /* 0x01cea40008000800 */
[----:B--2---:R-:W-:-:S05]  /*1480*/  @!P3 LOP3.LUT R3, R3, 0x8000, RZ, 0xb8, !PT ;  /* 0x000080000303b812 */ /* 0x004fca00078eb8ff */
[----:B------:R2:W-:Y:S02]  /*1490*/  @!P3 STS [UR8+0x8], R3 ;  /* 0x00000803ff00b988 */ /* 0x0005e40008000808 */
.L_x_51:
[----:B------:R-:W-:Y:S05]  /*14a0*/  BSYNC.RECONVERGENT B4 ;  /* 0x0000000000047941 */ /* 0x000fea0003800200 */
.L_x_40:
[----:B------:R-:W-:Y:S05]  /*14b0*/  WARPSYNC.ALL ;  /* 0x0000000000007948 */ /* 0x000fea0003800000 */
[----:B------:R-:W-:Y:S01]  /*14c0*/  NOP ;  /* 0x0000000000007918 */ /* 0x000fe20000000000 */
[----:B------:R-:W-:-:S04]  /*14d0*/  UIADD3 UR4, UPT, UPT, UR4, 0x100, URZ ;  /* 0x0000010004047890 */ /* 0x000fc8000fffe0ff */
[----:B------:R-:W-:-:S04]  /*14e0*/  UIADD3 UR24, UP0, UPT, UR4, UR24, URZ ;  /* 0x0000001804187290 */ /* 0x000fc8000ff1e0ff */
[----:B------:R-:W-:Y:S01]  /*14f0*/  ULEA.HI.X.SX32 UR25, UR4, UR25, 0x1, UP0 ;  /* 0x0000001904197291 */ /* 0x000fe200080f0eff */
[----:B------:R-:W-:Y:S11]  /*1500*/  @P0 BRA `(.L_x_52) ;  /* 0x0000000000380947 */ /* 0x000ff60003800000 */
[----:B--234-:R-:W2:Y:S01]  /*1510*/  S2R R3, SR_LANEID ;  /* 0x0000000000037919 */ /* 0x01cea20000000000 */
[----:B------:R-:W-:Y:S05]  /*1520*/  WARPSYNC.ALL ;  /* 0x0000000000007948 */ /* 0x000fea0003800000 */
[----:B------:R-:W-:Y:S01]  /*1530*/  NOP ;  /* 0x0000000000007918 */ /* 0x000fe20000000000 */
[----:B--2--5:R-:W-:-:S05]  /*1540*/  IMAD.SHL.U32 R6, R3, 0x4, RZ ;  /* 0x0000000403067824 */ /* 0x024fca00078e00ff */
[----:B------:R-:W2:Y:S01]  /*1550*/  LDS R3, [R6+UR8] ;  /* 0x0000000806037984 */ /* 0x000ea20008000800 */
[----:B------:R-:W-:Y:S01]  /*1560*/  IADD3 R4, P1, PT, R6, UR24, RZ ;  /* 0x0000001806047c10 */ /* 0x000fe2000ff3e0ff */
[----:B------:R-:W-:-:S04]  /*1570*/  UMOV UR4, UR24 ;  /* 0x0000001800047c82 */ /* 0x000fc80008000000 */
[----:B------:R-:W-:Y:S01]  /*1580*/  IMAD.X R5, RZ, RZ, UR25, P1 ;  /* 0x00000019ff057e24 */ /* 0x000fe200088e06ff */
[----:B------:R-:W-:-:S04]  /*1590*/  UMOV UR5, UR25 ;  /* 0x0000001900057c82 */ /* 0x000fc80008000000 */
[----:B--2---:R2:W3:Y:S01]  /*15a0*/  ATOMG.E.EXCH.STRONG.GPU PT, RZ, [R4], R3 ;  /* 0x0000000304ff73a8 */ /* 0x0044e200041ee100 */
[----:B------:R-:W-:-:S04]  /*15b0*/  DEPBAR {5,4,3,2,1,0} ;  /* 0x0000003f0000791a */ /* 0x000fc80000000000 */
[----:B------:R-:W4:Y:S02]  /*15c0*/  CCTL.E.C.LDCU.IV.DEEP [UR4] ;  /* 0x0000000004007540 */ /* 0x000f240009c08000 */
[----:B----4-:R2:W-:Y:S01]  /*15d0*/  UTMACCTL.IV [UR4] ;  /* 0x00000000040079b9 */ /* 0x0105e20008000000 */
[----:B------:R-:W-:Y:S01]  /*15e0*/  NOP ;  /* 0x0000000000007918 */ /* 0x000fe20000000000 */
.L_x_52:
[----:B------:R-:W-:Y:S05]  /*15f0*/  @P0 BRA `(.L_x_53) ;  /* 0x00000000000c0947 */ /* 0x000fea0003800000 */
[----:B------:R0:W-:Y:S01]  /*1600*/  UTMACMDFLUSH ;  /* 0x00000000000079b7 */ /* 0x0001e20000000000 */
[----:B------:R-:W-:Y:S05]  /*1610*/  @P0 BRA `(.L_x_53) ;  /* 0x0000000000040947 */ /* 0x000fea0003800000 */
[----:B------:R-:W-:-:S04]  /*1620*/  DEPBAR.LE SB0, 0x0 ;  /* 0x000080000000791a */ /* 0x000fc80000000000 */
.L_x_53:
[----:B------:R-:W-:Y:S05]  /*1630*/  WARPSYNC.ALL ;  /* 0x0000000000007948 */ /* 0x000fea0003800000 */
[----:B------:R-:W-:Y:S01]  /*1640*/  NOP ;  /* 0x0000000000007918 */ /* 0x000fe20000000000 */
[----:B---3--:R-:W-:Y:S01]  /*1650*/  BAR.SYNC.DEFER_BLOCKING 0x0 ;  /* 0x0000000000007b1d */ /* 0x008fe20000010000 */
[----:B------:R-:W-:Y:S01]  /*1660*/  ISETP.GE.AND P0, PT, R12, 0x1, PT ;  /* 0x000000010c00780c */ /* 0x000fe20003f06270 */
[----:B------:R-:W-:Y:S01]  /*1670*/  USHF.L.U32 UR11, UR11, 0x8, URZ ;  /* 0x000000080b0b7899 */ /* 0x000fe200080006ff */
[----:B--2-4-:R-:W-:Y:S01]  /*1680*/  SHF.R.U32.HI R3, RZ, 0x5, R0 ;  /* 0x00000005ff037819 */ /* 0x014fe20000011600 */
[----:B------:R-:W-:-:S02]  /*1690*/  USHF.L.U32 UR31, UR16, 0x7, URZ ;  /* 0x00000007101f7899 */ /* 0x000fc400080006ff */
[----:B------:R-:W-:Y:S01]  /*16a0*/  VOTEU.ALL UP0, P3 ;  /* 0x0000000000ff7886 */ /* 0x000fe20001800000 */
[----:B------:R-:W-:Y:S01]  /*16b0*/  UMOV UR4, 0x1 ;  /* 0x0000000100047882 */ /* 0x000fe20000000000 */
[----:B------:R-:W-:Y:S01]  /*16c0*/  VOTEU.ALL UP1, P3 ;  /* 0x0000000000ff7886 */ /* 0x000fe20001820000 */
[----:B------:R-:W-:Y:S02]  /*16d0*/  R2UR UR17, R3 ;  /* 0x00000000031172ca */ /* 0x000fe400000e0000 */
[----:B------:R-:W-:-:S04]  /*16e0*/  @!UP0 UIADD3 UR6, UPT, UPT, -UR4, 0x100000, URZ ;  /* 0x0010000004068890 */ /* 0x000fc8000fffe1ff */
[----:B------:R-:W-:Y:S02]  /*16f0*/  @!UP0 USHF.L.U32 UR7, UR6, 0xb, URZ ;  /* 0x0000000b06078899 */ /* 0x000fe400080006ff */
[----:B------:R-:W-:Y:S02]  /*1700*/  @!UP0 USHF.L.U32 UR6, UR6, 0x1, URZ ;  /* 0x0000000106068899 */ /* 0x000fe400080006ff */
[----:B------:R-:W-:-:S04]  /*1710*/  @!UP0 UIADD3 UR4, UPT, UPT, -UR4, 0x100000, URZ ;  /* 0x0010000004048890 */ /* 0x000fc8000fffe1ff */
[----:B------:R-:W-:Y:S02]  /*1720*/  @!UP0 USHF.L.U32 UR5, UR4, 0xb, URZ ;  /* 0x0000000b04058899 */ /* 0x000fe400080006ff */
[----:B------:R-:W-:Y:S01]  /*1730*/  @!UP0 USHF.L.U32 UR4, UR4, 0x1, URZ ;  /* 0x0000000104048899 */ /* 0x000fe200080006ff */
[----:B------:R-:W-:Y:S01]  /*1740*/  VOTEU.ALL UP0, P3 ;  /* 0x0000000000ff7886 */ /* 0x000fe20001800000 */
[----:B------:R-:W2:Y:S04]  /*1750*/  FENCE.VIEW.ASYNC.S ;  /* 0x00000000000073c6 */ /* 0x000ea80000000000 */
[----:B--2---:R2:W3:Y:S06]  /*1760*/  @!UP0 SYNCS.EXCH.64 URZ, [UR8+0x6000], UR6 ;  /* 0x0060000608ff85b2 */ /* 0x0044ec0008000100 */
[----:B------:R2:W4:Y:S01]  /*1770*/  @!UP1 SYNCS.EXCH.64 URZ, [UR8+0x6010], UR4 ;  /* 0x0060100408ff95b2 */ /* 0x0005220008000100 */
[----:B------:R-:W-:Y:S05]  /*1780*/  @!P0 BRA `(.L_x_54) ;  /* 0x0000000400c48947 */ /* 0x000fea0003800000 */
[----:B---34-:R-:W-:Y:S01]  /*1790*/  BAR.SYNC.DEFER_BLOCKING 0x0 ;  /* 0x0000000000007b1d */ /* 0x018fe20000010000 */
[----:B------:R-:W-:Y:S01]  /*17a0*/  ELECT P1, URZ, PT ;  /* 0x0000000000ff782f */ /* 0x000fe20003820000 */
[----:B------:R-:W-:Y:S01]  /*17b0*/  @!P3 IMAD.MOV.U32 R3, RZ, RZ, 0x6000 ;  /* 0x00006000ff03b424 */ /* 0x000fe200078e00ff */
[----:B------:R-:W-:Y:S02]  /*17c0*/  UIADD3 UR20, UPT, UPT, UR8, 0x4000, URZ ;  /* 0x0000400008147890 */ /* 0x000fe4000fffe0ff */
[----:B------:R-:W-:Y:S01]  /*17d0*/  ISETP.LT.U32.AND P1, PT, R2, 0x20, P1 ;  /* 0x000000200200780c */ /* 0x000fe20000f21070 */
[----:B------:R-:W-:Y:S01]  /*17e0*/  UMOV UR23, UR31 ;  /* 0x0000001f00177c82 */ /* 0x000fe20008000000 */
[----:B------:R-:W-:Y:S01]  /*17f0*/  ELECT P0, URZ, PT ;  /* 0x0000000000ff782f */ /* 0x000fe20003800000 */
[----:B--2---:R-:W-:-:S03]  /*1800*/  USHF.R.U32.HI UR6, URZ, 0x4, UR8 ;  /* 0x00000004ff067899 */ /* 0x004fc60008011608 */
[----:B------:R-:W-:Y:S01]  /*1810*/  ISETP.LT.U32.AND P0, PT, R2, 0x20, P0 ;  /* 0x000000200200780c */ /* 0x000fe20000701070 */
[----:B------:R-:W-:Y:S01]  /*1820*/  UMOV UR7, URZ ;  /* 0x000000ff00077c82 */ /* 0x000fe20008000000 */
[----:B------:R-:W-:Y:S01]  /*1830*/  USGXT.U32 UR6, UR6, 0xe ;  /* 0x0000000e0606789a */ /* 0x000fe20008000000 */
[----:B------:R-:W-:Y:S01]  /*1840*/  UMOV UR5, URZ ;  /* 0x000000ff00057c82 */ /* 0x000fe20008000000 */
[----:B------:R-:W-:-:S03]  /*1850*/  UMOV UR19, 0x80004020 ;  /* 0x8000402000137882 */ /* 0x000fc60000000000 */
[----:B------:R-:W-:Y:S01]  /*1860*/  VOTEU.ANY UP0, P1 ;  /* 0x0000000000ff7886 */ /* 0x000fe20000800100 */
[----:B------:R-:W-:Y:S01]  /*1870*/  VOTEU.ANY UP2, P1 ;  /* 0x0000000000ff7886 */ /* 0x000fe20000840100 */
[----:B------:R-:W-:-:S03]  /*1880*/  UMOV UR18, UR6 ;  /* 0x0000000600127c82 */ /* 0x000fc60008000000 */
[----:B------:R-:W-:Y:S02]  /*1890*/  @UP0 UIADD3 UR21, UPT, UPT, UR8, 0x6000, URZ ;  /* 0x0000600008150890 */ /* 0x000fe4000fffe0ff */
[----:B------:R2:W-:Y:S01]  /*18a0*/  @!P3 SYNCS.ARRIVE.TRANS64 RZ, [UR8+0x6000], R3 ;  /* 0x00600003ffffb9a7 */ /* 0x0005e20008000008 */
[----:B------:R-:W-:Y:S01]  /*18b0*/  @UP0 UMOV UR22, URZ ;  /* 0x000000ff00160c82 */ /* 0x000fe20008000000 */
[----:B------:R-:W-:Y:S01]  /*18c0*/  BAR.SYNC.DEFER_BLOCKING 0x0 ;  /* 0x0000000000007b1d */ /* 0x000fe20000010000 */
[----:B------:R-:W-:-:S05]  /*18d0*/  UISETP.NE.U32.AND UP0, UPT, UR17, URZ, UPT ;  /* 0x000000ff1100728c */ /* 0x000fca000bf05070 */
[----:B------:R-:W-:Y:S01]  /*18e0*/  VOTEU.ANY UP1, P0 ;  /* 0x0000000000ff7886 */ /* 0x000fe20000020100 */
[----:B------:R-:W-:-:S04]  /*18f0*/  VOTEU.ANY UP3, P0 ;  /* 0x0000000000ff7886 */ /* 0x000fc80000060100 */
[----:B------:R-:W-:Y:S01]  /*1900*/  @UP1 UIADD3 UR4, UPT, UPT, UR8, 0x6000, URZ ;  /* 0x0000600008041890 */ /* 0x000fe2000fffe0ff */
[----:B------:R-:W-:-:S06]  /*1910*/  @UP1 UMOV UR10, URZ ;  /* 0x000000ff000a1c82 */ /* 0x000fcc0008000000 */
[----:B------:R-:W-:Y:S01]  /*1920*/  @UP3 UMOV UR9, UR4 ;  /* 0x0000000400093c82 */ /* 0x000fe20008000000 */
[----:B------:R-:W-:-:S04]  /*1930*/  USHF.R.U32.HI UR4, URZ, 0x4, UR20 ;  /* 0x00000004ff047899 */ /* 0x000fc80008011614 */
[----:B------:R-:W-:Y:S01]  /*1940*/  USGXT.U32 UR4, UR4, 0xe ;  /* 0x0000000e0404789a */ /* 0x000fe20008000000 */
[----:B------:R3:W-:Y:S01]  /*1950*/  @UP2 UTMALDG.2D [UR20], [UR12] ;  /* 0x000000140c0025b4 */ /* 0x0007e20008008000 */
[----:B------:R4:W-:Y:S06]  /*1960*/  MEMBAR.ALL.CTA ;  /* 0x0000000000007992 */ /* 0x0009ec0000008000 */
[----:B----4-:R-:W4:Y:S01]  /*1970*/  FENCE.VIEW.ASYNC.S ;  /* 0x00000000000073c6 */ /* 0x010f220000000000 */
[----:B---3--:R-:W-:Y:S01]  /*1980*/  UMOV UR20, 0xfffffffe ;  /* 0xfffffffe00147882 */ /* 0x008fe20000000000 */
[----:B------:R-:W-:-:S02]  /*1990*/  UMOV UR21, 0x7fffbfdf ;  /* 0x7fffbfdf00157882 */ /* 0x000fc40000000000 */
[----:B------:R-:W-:Y:S02]  /*19a0*/  UIADD3.64 UR22, UPT, UPT, UR6, -UR20, URZ ;  /* 0x8000001406167297 */ /* 0x000fe4000fffe0ff */
[----:B------:R-:W-:Y:S02]  /*19b0*/  UIADD3.64 UR20, UPT, UPT, UR4, -UR20, URZ ;  /* 0x8000001404147297 */ /* 0x000fe4000fffe0ff */
[----:B------:R-:W-:Y:S01]  /*19c0*/  UMOV UR6, UR4 ;  /* 0x0000000400067c82 */ /* 0x000fe20008000000 */
[----:B------:R-:W-:Y:S01]  /*19d0*/  UMOV UR7, 0x80004020 ;  /* 0x8000402000077882 */ /* 0x000fe20000000000 */
[----:B----4-:R-:W-:Y:S06]  /*19e0*/  BAR.SYNC.DEFER_BLOCKING 0x0 ;  /* 0x0000000000007b1d */ /* 0x010fec0000010000 */
[----:B------:R2:W-:Y:S02]  /*19f0*/  @UP3 UTMALDG.2D [UR8], [UR14] ;  /* 0x000000080e0035b4 */ /* 0x0005e40008008000 */
[----:B------:R-:W-:Y:S06]  /*1a00*/  BAR.SYNC.DEFER_BLOCKING 0x0 ;  /* 0x0000000000007b1d */ /* 0x000fec0000010000 */
[----:B------:R-:W3:Y:S02]  /*1a10*/  SYNCS.PHASECHK.TRANS64.TRYWAIT P0, [UR8+0x6000], RZ ;  /* 0x006000ffff0075a7 */ /* 0x000ee40008001108 */
[----:B--23--:R-:W-:Y:S05]  /*1a20*/  @!P0 BRA `(.L_x_55) ;  /* 0x0000001000b88947 */ /* 0x00cfea0003800000 */
.L_x_67:
[----:B------:R-:W-:Y:S05]  /*1a30*/  BRA.U UP0, `(.L_x_56) ;  /* 0x00000001001c7547 */ /* 0x000fea000b800000 */
[----:B------:R-:W-:Y:S01]  /*1a40*/  UMOV UR4, 0x0 ;  /* 0x0000000000047882 */ /* 0x000fe20000000000 */
[----:B------:R-:W-:Y:S01]  /*1a50*/  UMOV UR5, 0x8400010 ;  /* 0x0840001000057882 */ /* 0x000fe20000000000 */
[----:B------:R-:W-:Y:S01]  /*1a60*/  UMOV UR28, 0x0 ;  /* 0x00000000001c7882 */ /* 0x000fe20000000000 */
[----:B------:R-:W-:Y:S01]  /*1a70*/  UMOV UR29, 0x8400010 ;  /* 0x08400010001d7882 */ /* 0x000fe20000000000 */
[----:B------:R2:W-:Y:S01]  /*1a80*/  UTCQMMA gdesc[UR6], gdesc[UR18], tmem[UR26], tmem[UR4], idesc[UR5], !UPT ;  /* 0x00ff0412060075ea */ /* 0x0005e2000f80031a */
[----:B------:R2:W-:Y:S01]  /*1a90*/  UTCQMMA gdesc[UR20], gdesc[UR22], tmem[UR26], tmem[UR28], idesc[UR29], UPT ;  /* 0x00ff1c16140075ea */ /* 0x0005e2000b80031a */
[----:B------:R-:W-:Y:S02]  /*1aa0*/  NOP ;  /* 0x0000000000007918 */ /* 0x000fe40000000000 */
.L_x_56:
[----:B------:R-:W-:Y:S01]  /*1ab0*/  ELECT P0, URZ, PT ;  /* 0x0000000000ff782f */ /* 0x000fe20003800000 */
[----:B--2---:R-:W-:-:S03]  /*1ac0*/  UIADD3 UR4, UPT, UPT, UR8, 0x6010, URZ ;  /* 0x0000601008047890 */ /* 0x004fc6000fffe0ff */
[----:B------:R-:W-:Y:S01]  /*1ad0*/  ISETP.LT.U32.AND P0, PT, R2, 0x20, P0 ;  /* 0x000000200200780c */ /* 0x000fe20000701070 */
[----:B------:R-:W-:-:S12]  /*1ae0*/  UMOV UR5, URZ ;  /* 0x000000ff00057c82 */ /* 0x000fd80008000000 */
[----:B------:R-:W-:Y:S01]  /*1af0*/  VOTEU.ANY UP0, P0 ;  /* 0x0000000000ff7886 */ /* 0x000fe20000000100 */
[----:B------:R-:W-:Y:S01]  /*1b00*/  VOTEU.ANY UP1, P0 ;  /* 0x0000000000ff7886 */ /* 0x000fe20000020100 */
[----:B------:R-:W-:-:S03]  /*1b10*/  ISETP.GE.U32.AND P0, PT, R12, 0x41, PT ;  /* 0x000000410c00780c */ /* 0x000fc60003f06070 */
[----:B------:R-:W-:Y:S02]  /*1b20*/  @UP0 UMOV UR9, UR4 ;  /* 0x0000000400090c82 */ /* 0x000fe40008000000 */
[----:B------:R2:W-:Y:S01]  /*1b30*/  @UP1 UTCBAR [UR9], URZ ;  /* 0x000000ff090013e9 */ /* 0x0005e200080000ff */
[----:B------:R-:W-:Y:S06]  /*1b40*/  BAR.SYNC.DEFER_BLOCKING 0x0 ;  /* 0x0000000000007b1d */ /* 0x000fec0000010000 */
[----:B------:R-:W3:Y:S02]  /*1b50*/  SYNCS.PHASECHK.TRANS64.TRYWAIT P1, [UR8+0x6010], RZ ;  /* 0x006010ffff0075a7 */ /* 0x000ee40008021108 */
[----:B--23--:R-:W-:Y:S05]  /*1b60*/  @!P1 BRA `(.L_x_57) ;  /* 0x0000001000749947 */ /* 0x00cfea0003800000 */
.L_x_68:
[----:B------:R-:W-:Y:S05]  /*1b70*/  @!P0 BRA `(.L_x_54) ;  /* 0x0000000000c88947 */ /* 0x000fea0003800000 */
[----:B------:R-:W-:Y:S01]  /*1b80*/  IMAD.MOV.U32 R3, RZ, RZ, 0x1 ;  /* 0x00000001ff037424 */ /* 0x000fe200078e00ff */
[----:B------:R-:W2:Y:S01]  /*1b90*/  LDCU UR27, c[0x0][0x3a0] ;  /* 0x00007400ff1b77ac */ /* 0x000ea20008000800 */
[----:B------:R-:W-:-:S05]  /*1ba0*/  UMOV UR30, 0x40 ;  /* 0x00000040001e7882 */ /* 0x000fca0000000000 */
.L_x_61:
[----:B------:R-:W-:Y:S01]  /*1bb0*/  BAR.SYNC.DEFER_BLOCKING 0x0 ;  /* 0x0000000000007b1d */ /* 0x000fe20000010000 */
[----:B------:R-:W-:Y:S01]  /*1bc0*/  ELECT P1, URZ, PT ;  /* 0x0000000000ff782f */ /* 0x000fe20003820000 */
[----:B-----5:R-:W-:Y:S01]  /*1bd0*/  @!P3 IMAD.MOV.U32 R4, RZ, RZ, 0x6000 ;  /* 0x00006000ff04b424 */ /* 0x020fe200078e00ff */
[----:B------:R-:W-:Y:S02]  /*1be0*/  ELECT P0, URZ, PT ;  /* 0x0000000000ff782f */ /* 0x000fe40003800000 */
[C---:B------:R-:W-:Y:S01]  /*1bf0*/  ISETP.LT.U32.AND P1, PT, R2.reuse, 0x20, P1 ;  /* 0x000000200200780c */ /* 0x040fe20000f21070 */
[----:B------:R-:W-:Y:S01]  /*1c00*/  UMOV UR10, UR30 ;  /* 0x0000001e000a7c82 */ /* 0x000fe20008000000 */
[----:B------:R-:W-:-:S11]  /*1c10*/  ISETP.LT.U32.AND P0, PT, R2, 0x20, P0 ;  /* 0x000000200200780c */ /* 0x000fd60000701070 */
[----:B------:R-:W-:Y:S02]  /*1c20*/  VOTEU.ANY UP0, P1 ;  /* 0x0000000000ff7886 */ /* 0x000fe40000800100 */
[----:B------:R-:W-:-:S03]  /*1c30*/  VOTEU.ANY UP1, P0 ;  /* 0x0000000000ff7886 */ /* 0x000fc60000020100 */
[----:B---3--:R-:W-:Y:S02]  /*1c40*/  @UP0 UIADD3 UR28, UPT, UPT, UR8, 0x4000, URZ ;  /* 0x00004000081c0890 */ /* 0x008fe4000fffe0ff */
[----:B------:R3:W-:Y:S01]  /*1c50*/  @!P3 SYNCS.ARRIVE.TRANS64 RZ, [UR8+0x6000], R4 ;  /* 0x00600004ffffb9a7 */ /* 0x0007e20008000008 */
[----:B------:R-:W-:Y:S01]  /*1c60*/  @UP0 UIADD3 UR29, UPT, UPT, UR8, 0x6000, URZ ;  /* 0x00006000081d0890 */ /* 0x000fe2000fffe0ff */
[----:B------:R-:W-:Y:S01]  /*1c70*/  VOTEU.ANY UP0, P1 ;  /* 0x0000000000ff7886 */ /* 0x000fe20000800100 */
[----:B------:R-:W-:Y:S01]  /*1c80*/  BAR.SYNC.DEFER_BLOCKING 0x0 ;  /* 0x0000000000007b1d */ /* 0x000fe20000010000 */
[----:B------:R-:W-:Y:S01]  /*1c90*/  @UP1 UIADD3 UR9, UPT, UPT, UR8, 0x6000, URZ ;  /* 0x0000600008091890 */ /* 0x000fe2000fffe0ff */
[----:B---3--:R-:W-:-:S04]  /*1ca0*/  IMAD.U32 R4, R3, -0x80000000, RZ ;  /* 0x8000000003047824 */ /* 0x008fc800078e00ff */
[----:B------:R-:W-:Y:S01]  /*1cb0*/  VOTEU.ANY UP1, P0 ;  /* 0x0000000000ff7886 */ /* 0x000fe20000020100 */
[----:B------:R3:W-:Y:S01]  /*1cc0*/  @UP0 UTMALDG.2D [UR28], [UR12] ;  /* 0x0000001c0c0005b4 */ /* 0x0007e20008008000 */
[----:B------:R-:W-:Y:S01]  /*1cd0*/  UISETP.NE.U32.AND UP0, UPT, UR17, URZ, UPT ;  /* 0x000000ff1100728c */ /* 0x000fe2000bf05070 */
[----:B------:R4:W-:Y:S06]  /*1ce0*/  MEMBAR.ALL.CTA ;  /* 0x0000000000007992 */ /* 0x0009ec0000008000 */
[----:B----4-:R-:W4:Y:S02]  /*1cf0*/  FENCE.VIEW.ASYNC.S ;  /* 0x00000000000073c6 */ /* 0x010f240000000000 */
[----:B----4-:R-:W-:Y:S06]  /*1d00*/  BAR.SYNC.DEFER_BLOCKING 0x0 ;  /* 0x0000000000007b1d */ /* 0x010fec0000010000 */
[----:B------:R3:W-:Y:S02]  /*1d10*/  @UP1 UTMALDG.2D [UR8], [UR14] ;  /* 0x000000080e0015b4 */ /* 0x0007e40008008000 */
[----:B------:R-:W-:Y:S06]  /*1d20*/  BAR.SYNC.DEFER_BLOCKING 0x0 ;  /* 0x0000000000007b1d */ /* 0x000fec0000010000 */
[----:B------:R-:W4:Y:S02]  /*1d30*/  SYNCS.PHASECHK.TRANS64.TRYWAIT P0, [UR8+0x6000], R4 ;  /* 0x00600004ff0075a7 */ /* 0x000f240008001108 */
[----:B---34-:R-:W-:Y:S05]  /*1d40*/  @!P0 BRA `(.L_x_58) ;  /* 0x0000001000088947 */ /* 0x018fea0003800000 */
.L_x_69:
[----:B------:R-:W-:Y:S05]  /*1d50*/  BRA.U UP0, `(.L_x_59) ;  /* 0x00000001001c7547 */ /* 0x000fea000b800000 */
[----:B------:R-:W-:Y:S01]  /*1d60*/  UMOV UR28, 0x0 ;  /* 0x00000000001c7882 */ /* 0x000fe20000000000 */
[----:B------:R-:W-:Y:S01]  /*1d70*/  UMOV UR29, 0x8400010 ;  /* 0x08400010001d7882 */ /* 0x000fe20000000000 */
[----:B------:R-:W-:Y:S01]  /*1d80*/  UMOV UR32, 0x0 ;  /* 0x0000000000207882 */ /* 0x000fe20000000000 */
[----:B------:R-:W-:Y:S01]  /*1d90*/  UMOV UR33, 0x8400010 ;  /* 0x0840001000217882 */ /* 0x000fe20000000000 */
[----:B------:R3:W-:Y:S01]  /*1da0*/  UTCQMMA gdesc[UR6], gdesc[UR18], tmem[UR26], tmem[UR28], idesc[UR29], UPT ;  /* 0x00ff1c12060075ea */ /* 0x0007e2000b80031a */
[----:B------:R3:W-:Y:S01]  /*1db0*/  UTCQMMA gdesc[UR20], gdesc[UR22], tmem[UR26], tmem[UR32], idesc[UR33], UPT ;  /* 0x00ff2016140075ea */ /* 0x0007e2000b80031a */
[----:B------:R-:W-:Y:S02]  /*1dc0*/  NOP ;  /* 0x0000000000007918 */ /* 0x000fe40000000000 */
.L_x_59:
[----:B------:R-:W-:-:S04]  /*1dd0*/  ELECT P0, URZ, PT ;  /* 0x0000000000ff782f */ /* 0x000fc80003800000 */
[----:B------:R-:W-:-:S13]  /*1de0*/  ISETP.LT.U32.AND P0, PT, R2, 0x20, P0 ;  /* 0x000000200200780c */ /* 0x000fda0000701070 */
[----:B------:R-:W-:Y:S01]  /*1df0*/  VOTEU.ANY UP0, P0 ;  /* 0x0000000000ff7886 */ /* 0x000fe20000000100 */
[----:B------:R-:W-:-:S04]  /*1e00*/  VOTEU.ANY UP1, P0 ;  /* 0x0000000000ff7886 */ /* 0x000fc80000020100 */
[----:B------:R-:W-:Y:S02]  /*1e10*/  @UP0 UMOV UR9, UR4 ;  /* 0x0000000400090c82 */ /* 0x000fe40008000000 */
[----:B------:R4:W-:Y:S01]  /*1e20*/  @UP1 UTCBAR [UR9], URZ ;  /* 0x000000ff090013e9 */ /* 0x0009e200080000ff */
[----:B------:R-:W-:Y:S06]  /*1e30*/  BAR.SYNC.DEFER_BLOCKING 0x0 ;  /* 0x0000000000007b1d */ /* 0x000fec0000010000 */
[----:B------:R-:W5:Y:S02]  /*1e40*/  SYNCS.PHASECHK.TRANS64.TRYWAIT P0, [UR8+0x6010], R4 ;  /* 0x00601004ff0075a7 */ /* 0x000f640008001108 */
[----:B----45:R-:W-:Y:S05]  /*1e50*/  @!P0 BRA `(.L_x_60) ;  /* 0x0000000c00d08947 */ /* 0x030fea0003800000 */
.L_x_70:
[----:B------:R-:W-:Y:S01]  /*1e60*/  UIADD3 UR30, UPT, UPT, UR30, 0x40, URZ ;  /* 0x000000401e1e7890 */ /* 0x000fe2000fffe0ff */
[----:B------:R-:W-:-:S03]  /*1e70*/  LOP3.LUT R3, R3, 0x1, RZ, 0x3c, !PT ;  /* 0x0000000103037812 */ /* 0x000fc600078e3cff */
[----:B--2---:R-:W-:-:S09]  /*1e80*/  UISETP.GE.AND UP0, UPT, UR30, UR27, UPT ;  /* 0x0000001b1e00728c */ /* 0x004fd2000bf06270 */
[----:B------:R-:W-:Y:S05]  /*1e90*/  BRA.U !UP0, `(.L_x_61) ;  /* 0xfffffffd08447547 */ /* 0x000fea000b83ffff */
.L_x_54:
[----:B---34-:R-:W-:Y:S06]  /*1ea0*/  BAR.SYNC.DEFER_BLOCKING 0x0 ;  /* 0x0000000000007b1d */ /* 0x018fec0000010000 */
[----:B------:R-:W-:Y:S04]  /*1eb0*/  BSSY.RECONVERGENT B4, `(.L_x_62) ;  /* 0x0000004000047945 */ /* 0x000fe80003800200 */
[----:B------:R-:W-:Y:S05]  /*1ec0*/  @P3 BRA `(.L_x_63) ;  /* 0x0000000000083947 */ /* 0x000fea0003800000 */
[----:B------:R-:W3:Y:S02]  /*1ed0*/  SYNCS.CCTL.IV [UR8+0x6000] ;  /* 0x00600000ff0079b1 */ /* 0x000ee40008000008 */
[----:B---3--:R-:W3:Y:S02]  /*1ee0*/  SYNCS.CCTL.IV [UR8+0x6010] ;  /* 0x00601000ff0079b1 */ /* 0x008ee40008000008 */
.L_x_63:
[----:B--2---:R-:W-:Y:S05]  /*1ef0*/  BSYNC.RECONVERGENT B4 ;  /* 0x0000000000047941 */ /* 0x004fea0003800200 */
.L_x_62:
[----:B------:R-:W-:Y:S01]  /*1f00*/  USHF.L.U32 UR4, UR17, 0x15, URZ ;  /* 0x0000001511047899 */ /* 0x000fe200080006ff */
[----:B------:R-:W-:Y:S01]  /*1f10*/  IMAD.SHL.U32 R3, R0, 0x80, RZ ;  /* 0x0000008000037824 */ /* 0x000fe200078e00ff */
[----:B------:R-:W-:Y:S02]  /*1f20*/  ELECT P0, URZ, PT ;  /* 0x0000000000ff782f */ /* 0x000fe40003800000 */
[----:B------:R-:W-:Y:S02]  /*1f30*/  ULOP3.LUT UR4, UR4, 0x600000, URZ, 0xc0, !UPT ;  /* 0x0060000004047892 */ /* 0x000fe4000f8ec0ff */
[----:B------:R-:W-:Y:S01]  /*1f40*/  ISETP.LT.U32.AND P0, PT, R2, 0x40, P0 ;  /* 0x000000400200780c */ /* 0x000fe20000701070 */
[----:B------:R-:W-:Y:S02]  /*1f50*/  ULOP3.LUT UR17, UR17, 0x1, URZ, 0xc0, !UPT ;  /* 0x0000000111117892 */ /* 0x000fe4000f8ec0ff */
[----:B------:R-:W-:Y:S02]  /*1f60*/  UIADD3 UR4, UPT, UPT, UR26, UR4, URZ ;  /* 0x000000041a047290 */ /* 0x000fe4000fffe0ff */
[----:B------:R-:W-:-:S02]  /*1f70*/  USHF.L.U32 UR14, UR16, 0x7, URZ ;  /* 0x00000007100e7899 */ /* 0x000fc400080006ff */
[----:B------:R-:W-:Y:S02]  /*1f80*/  ULEA UR13, UR17, UR11, 0x7 ;  /* 0x0000000b110d7291 */ /* 0x000fe4000f8e38ff */
[----:B------:R-:W-:-:S03]  /*1f90*/  ULEA UR12, UR17, UR8, 0xe ;  /* 0x00000008110c7291 */ /* 0x000fc6000f8e70ff */
[----:B------:R-:W2:Y:S01]  /*1fa0*/  LDTM.x64 R100, tmem[UR4] ;  /* 0x00000004006479ee */ /* 0x000ea20008340000 */
[----:B------:R-:W-:Y:S01]  /*1fb0*/  VOTEU.ANY UP0, P0 ;  /* 0x0000000000ff7886 */ /* 0x000fe20000000100 */
[----:B------:R-:W-:-:S04]  /*1fc0*/  VOTEU.ANY UP1, P0 ;  /* 0x0000000000ff7886 */ /* 0x000fc80000020100 */
[----:B------:R-:W-:Y:S01]  /*1fd0*/  @UP0 UMOV UR5, UR25 ;  /* 0x0000001900050c82 */ /* 0x000fe20008000000 */
[----:B--2---:R-:W-:Y:S02]  /*1fe0*/  F2FP.SATFINITE.E4M3.F32.PACK_AB_MERGE_C R102, R103, R102, RZ ;  /* 0x000000666766723e */ /* 0x004fe400048070ff */
[----:B------:R-:W-:Y:S02]  /*1ff0*/  F2FP.SATFINITE.E4M3.F32.PACK_AB_MERGE_C R106, R107, R106, RZ ;  /* 0x0000006a6b6a723e */ /* 0x000fe400048070ff */
[----:B------:R-:W-:Y:S02]  /*2000*/  F2FP.SATFINITE.E4M3.F32.PACK_AB_MERGE_C R164, R101, R100, R102 ;  /* 0x0000006465a4723e */ /* 0x000fe40004807066 */
[----:B------:R-:W2:Y:S01]  /*2010*/  LDTM.x64 R40, tmem[UR4+0x40] ;  /* 0x00004004002879ee */ /* 0x000ea20008340000 */
[----:B------:R-:W-:Y:S02]  /*2020*/  F2FP.SATFINITE.E4M3.F32.PACK_AB_MERGE_C R110, R111, R110, RZ ;  /* 0x0000006e6f6e723e */ /* 0x000fe400048070ff */
[----:B------:R-:W-:-:S02]  /*2030*/  F2FP.SATFINITE.E4M3.F32.PACK_AB_MERGE_C R114, R115, R114, RZ ;  /* 0x000000727372723e */ /* 0x000fc400048070ff */
[----:B------:R-:W-:Y:S02]  /*2040*/  F2FP.SATFINITE.E4M3.F32.PACK_AB_MERGE_C R165, R105, R104, R106 ;  /* 0x0000006869a5723e */ /* 0x000fe4000480706a */
[----:B------:R-:W-:Y:S02]  /*2050*/  F2FP.SATFINITE.E4M3.F32.PACK_AB_MERGE_C R166, R109, R108, R110 ;  /* 0x0000006c6da6723e */ /* 0x000fe4000480706e */
[----:B------:R-:W-:Y:S02]  /*2060*/  F2FP.SATFINITE.E4M3.F32.PACK_AB_MERGE_C R167, R113, R112, R114 ;  /* 0x0000007071a7723e */ /* 0x000fe40004807072 */
[----:B------:R-:W-:Y:S02]  /*2070*/  F2FP.SATFINITE.E4M3.F32.PACK_AB_MERGE_C R118, R119, R118, RZ ;  /* 0x000000767776723e */ /* 0x000fe400048070ff */
[----:B------:R-:W-:Y:S02]  /*2080*/  F2FP.SATFINITE.E4M3.F32.PACK_AB_MERGE_C R122, R123, R122, RZ ;  /* 0x0000007a7b7a723e */ /* 0x000fe400048070ff */
[----:B------:R-:W-:-:S02]  /*2090*/  F2FP.SATFINITE.E4M3.F32.PACK_AB_MERGE_C R126, R127, R126, RZ ;  /* 0x0000007e7f7e723e */ /* 0x000fc400048070ff */
[----:B------:R-:W-:Y:S02]  /*20a0*/  F2FP.SATFINITE.E4M3.F32.PACK_AB_MERGE_C R119, R131, R130, RZ ;  /* 0x000000828377723e */ /* 0x000fe400048070ff */
[----:B------:R-:W-:Y:S02]  /*20b0*/  F2FP.SATFINITE.E4M3.F32.PACK_AB_MERGE_C R134, R135, R134, RZ ;  /* 0x000000868786723e */ /* 0x000fe400048070ff */
[----:B------:R-:W-:Y:S02]  /*20c0*/  F2FP.SATFINITE.E4M3.F32.PACK_AB_MERGE_C R138, R139, R138, RZ ;  /* 0x0000008a8b8a723e */ /* 0x000fe400048070ff */
[----:B------:R-:W-:Y:S02]  /*20d0*/  F2FP.SATFINITE.E4M3.F32.PACK_AB_MERGE_C R142, R143, R142, RZ ;  /* 0x0000008e8f8e723e */ /* 0x000fe400048070ff */
[----:B--2---:R-:W-:Y:S02]  /*20e0*/  F2FP.SATFINITE.E4M3.F32.PACK_AB_MERGE_C R42, R43, R42, RZ ;  /* 0x0000002a2b2a723e */ /* 0x004fe400048070ff */
[----:B------:R-:W-:-:S02]  /*20f0*/  F2FP.SATFINITE.E4M3.F32.PACK_AB_MERGE_C R46, R47, R46, RZ ;  /* 0x0000002e2f2e723e */ /* 0x000fc400048070ff */
[----:B------:R-:W-:Y:S02]  /*2100*/  F2FP.SATFINITE.E4M3.F32.PACK_AB_MERGE_C R50, R51, R50, RZ ;  /* 0x000000323332723e */ /* 0x000fe400048070ff */
[----:B------:R-:W-:Y:S02]  /*2110*/  F2FP.SATFINITE.E4M3.F32.PACK_AB_MERGE_C R54, R55, R54, RZ ;  /* 0x000000363736723e */ /* 0x000fe400048070ff */
[----:B------:R-:W-:Y:S02]  /*2120*/  F2FP.SATFINITE.E4M3.F32.PACK_AB_MERGE_C R58, R59, R58, RZ ;  /* 0x0000003a3b3a723e */ /* 0x000fe400048070ff */
[----:B------:R-:W-:Y:S02]  /*2130*/  F2FP.SATFINITE.E4M3.F32.PACK_AB_MERGE_C R62, R63, R62, RZ ;  /* 0x0000003e3f3e723e */ /* 0x000fe400048070ff */
[----:B------:R-:W-:Y:S02]  /*2140*/  F2FP.SATFINITE.E4M3.F32.PACK_AB_MERGE_C R66, R67, R66, RZ ;  /* 0x000000424342723e */ /* 0x000fe400048070ff */
[----:B------:R-:W-:-:S02]  /*2150*/  F2FP.SATFINITE.E4M3.F32.PACK_AB_MERGE_C R70, R71, R70, RZ ;  /* 0x000000464746723e */ /* 0x000fc400048070ff */
[----:B------:R-:W-:Y:S02]  /*2160*/  F2FP.SATFINITE.E4M3.F32.PACK_AB_MERGE_C R74, R75, R74, RZ ;  /* 0x0000004a4b4a723e */ /* 0x000fe400048070ff */
[----:B------:R-:W-:Y:S02]  /*2170*/  F2FP.SATFINITE.E4M3.F32.PACK_AB_MERGE_C R104, R41, R40, R42 ;  /* 0x000000282968723e */ /* 0x000fe4000480702a */
[----:B------:R-:W-:Y:S02]  /*2180*/  F2FP.SATFINITE.E4M3.F32.PACK_AB_MERGE_C R105, R45, R44, R46 ;  /* 0x0000002c2d69723e */ /* 0x000fe4000480702e */
[----:B------:R-:W-:Y:S02]  /*2190*/  F2FP.SATFINITE.E4M3.F32.PACK_AB_MERGE_C R106, R49, R48, R50 ;  /* 0x00000030316a723e */ /* 0x000fe40004807032 */
[----:B------:R-:W-:Y:S02]  /*21a0*/  F2FP.SATFINITE.E4M3.F32.PACK_AB_MERGE_C R107, R53, R52, R54 ;  /* 0x00000034356b723e */ /* 0x000fe40004807036 */
[----:B------:R-:W-:-:S02]  /*21b0*/  F2FP.SATFINITE.E4M3.F32.PACK_AB_MERGE_C R108, R57, R56, R58 ;  /* 0x00000038396c723e */ /* 0x000fc4000480703a */
[----:B------:R-:W-:Y:S02]  /*21c0*/  F2FP.SATFINITE.E4M3.F32.PACK_AB_MERGE_C R109, R61, R60, R62 ;  /* 0x0000003c3d6d723e */ /* 0x000fe4000480703e */
[----:B------:R-:W-:Y:S02]  /*21d0*/  F2FP.SATFINITE.E4M3.F32.PACK_AB_MERGE_C R110, R65, R64, R66 ;  /* 0x00000040416e723e */ /* 0x000fe40004807042 */
[----:B------:R-:W-:Y:S02]  /*21e0*/  F2FP.SATFINITE.E4M3.F32.PACK_AB_MERGE_C R111, R69, R68, R70 ;  /* 0x00000044456f723e */ /* 0x000fe40004807046 */
[----:B------:R-:W-:Y:S02]  /*21f0*/  F2FP.SATFINITE.E4M3.F32.PACK_AB_MERGE_C R112, R73, R72, R74 ;  /* 0x000000484970723e */ /* 0x000fe4000480704a */
[----:B------:R-:W2:Y:S01]  /*2200*/  LDTM.x64 R12, tmem[UR4+0x80] ;  /* 0x00008004000c79ee */ /* 0x000ea20008340000 */
[----:B------:R-:W-:Y:S02]  /*2210*/  F2FP.SATFINITE.E4M3.F32.PACK_AB_MERGE_C R90, R91, R90, RZ ;  /* 0x0000005a5b5a723e */ /* 0x000fe400048070ff */
[----:B------:R-:W-:-:S02]  /*2220*/  F2FP.SATFINITE.E4M3.F32.PACK_AB_MERGE_C R78, R79, R78, RZ ;  /* 0x0000004e4f4e723e */ /* 0x000fc400048070ff */
[----:B------:R-:W-:Y:S02]  /*2230*/  F2FP.SATFINITE.E4M3.F32.PACK_AB_MERGE_C R82, R83, R82, RZ ;  /* 0x000000525352723e */ /* 0x000fe400048070ff */
[----:B------:R-:W-:Y:S02]  /*2240*/  F2FP.SATFINITE.E4M3.F32.PACK_AB_MERGE_C R86, R87, R86, RZ ;  /* 0x000000565756723e */ /* 0x000fe400048070ff */
[----:B------:R-:W-:Y:S02]  /*2250*/  F2FP.SATFINITE.E4M3.F32.PACK_AB_MERGE_C R94, R95, R94, RZ ;  /* 0x0000005e5f5e723e */ /* 0x000fe400048070ff */
[----:B------:R-:W-:Y:S02]  /*2260*/  F2FP.SATFINITE.E4M3.F32.PACK_AB_MERGE_C R88, R89, R88, R90 ;  /* 0x000000585958723e */ /* 0x000fe4000480705a */
[----:B------:R-:W-:Y:S02]  /*2270*/  F2FP.SATFINITE.E4M3.F32.PACK_AB_MERGE_C R113, R77, R76, R78 ;  /* 0x0000004c4d71723e */ /* 0x000fe4000480704e */
[----:B------:R-:W-:-:S02]  /*2280*/  F2FP.SATFINITE.E4M3.F32.PACK_AB_MERGE_C R114, R81, R80, R82 ;  /* 0x000000505172723e */ /* 0x000fc40004807052 */
[----:B------:R-:W-:Y:S02]  /*2290*/  F2FP.SATFINITE.E4M3.F32.PACK_AB_MERGE_C R115, R85, R84, R86 ;  /* 0x000000545573723e */ /* 0x000fe40004807056 */
[----:B------:R-:W-:Y:S02]  /*22a0*/  F2FP.SATFINITE.E4M3.F32.PACK_AB_MERGE_C R89, R93, R92, R94 ;  /* 0x0000005c5d59723e */ /* 0x000fe4000480705e */
        /* <DEDUP_REMOVED lines=11> */
[----:B------:R-:W-:Y:S02]  /*2360*/  F2FP.SATFINITE.E4M3.F32.PACK_AB_MERGE_C R50, R51, R50, RZ ;  /* 0x000000323332723e */ /* 0x000fe400048070ff */
[----:B------:R-:W-:Y:S02]  /*2370*/  F2FP.SATFINITE.E4M3.F32.PACK_AB_MERGE_C R54, R55, R54, RZ ;  /* 0x000000363736723e */ /* 0x000fe400048070ff */
[----:B------:R-:W-:Y:S02]  /*2380*/  F2FP.SATFINITE.E4M3.F32.PACK_AB_MERGE_C R58, R59, R58, RZ ;  /* 0x0000003a3b3a723e */ /* 0x000fe400048070ff */
[----:B------:R-:W-:Y:S02]  /*2390*/  F2FP.SATFINITE.E4M3.F32.PACK_AB_MERGE_C R62, R63, R62, RZ ;  /* 0x0000003e3f3e723e */ /* 0x000fe400048070ff */
[----:B------:R-:W-:-:S02]  /*23a0*/  F2FP.SATFINITE.E4M3.F32.PACK_AB_MERGE_C R66, R67, R66, RZ ;  /* 0x000000424342723e */ /* 0x000fc400048070ff */
[----:B------:R-:W-:Y:S02]  /*23b0*/  F2FP.SATFINITE.E4M3.F32.PACK_AB_MERGE_C R76, R13, R12, R14 ;  /* 0x0000000c0d4c723e */ /* 0x000fe4000480700e */
        /* <DEDUP_REMOVED lines=13> */
[----:B-----5:R-:W2:Y:S01]  /*2490*/  LDTM.x64 R4, tmem[UR4+0xc0] ;  /* 0x0000c004000479ee */ /* 0x020ea20008340000 */
[----:B------:R-:W-:Y:S01]  /*24a0*/  NOP ;  /* 0x0000000000007918 */ /* 0x000fe20000000000 */
[----:B------:R-:W-:Y:S01]  /*24b0*/  F2FP.SATFINITE.E4M3.F32.PACK_AB_MERGE_C R70, R71, R70, RZ ;  /* 0x000000464746723e */ /* 0x000fe200048070ff */
[----:B------:R-:W-:Y:S01]  /*24c0*/  @UP0 UMOV UR4, UR24 ;  /* 0x0000001800040c82 */ /* 0x000fe20008000000 */
[----:B--23--:R-:W-:Y:S01]  /*24d0*/  BAR.SYNC.DEFER_BLOCKING 0x0 ;  /* 0x0000000000007b1d */ /* 0x00cfe20000010000 */
[----:B------:R-:W-:Y:S02]  /*24e0*/  F2FP.SATFINITE.E4M3.F32.PACK_AB_MERGE_C R154, R155, R154, RZ ;  /* 0x0000009a9b9a723e */ /* 0x000fe400048070ff */
[----:B------:R-:W-:Y:S01]  /*24f0*/  F2FP.SATFINITE.E4M3.F32.PACK_AB_MERGE_C R94, R69, R68, R70 ;  /* 0x00000044455e723e */ /* 0x000fe20004807046 */
[----:B------:R-:W-:Y:S01]  /*2500*/  IMAD.SHL.U32 R69, R0, 0x10, RZ ;  /* 0x0000001000457824 */ /* 0x000fe200078e00ff */
[----:B------:R-:W-:-:S02]  /*2510*/  LOP3.LUT R0, R3, 0x3f80, RZ, 0xc0, !PT ;  /* 0x00003f8003007812 */ /* 0x000fc400078ec0ff */
[----:B------:R-:W-:Y:S02]  /*2520*/  F2FP.SATFINITE.E4M3.F32.PACK_AB_MERGE_C R158, R159, R158, RZ ;  /* 0x0000009e9f9e723e */ /* 0x000fe400048070ff */
[----:B------:R-:W-:Y:S02]  /*2530*/  LOP3.LUT R0, R0, 0x70, R69, 0xf8, !PT ;  /* 0x0000007000007812 */ /* 0x000fe400078ef845 */
[----:B------:R-:W-:Y:S02]  /*2540*/  F2FP.SATFINITE.E4M3.F32.PACK_AB_MERGE_C R151, R163, R162, RZ ;  /* 0x000000a2a397723e */ /* 0x000fe400048070ff */
[----:B------:R-:W-:Y:S02]  /*2550*/  F2FP.SATFINITE.E4M3.F32.PACK_AB_MERGE_C R116, R117, R116, R118 ;  /* 0x000000747574723e */ /* 0x000fe40004807076 */
[----:B------:R-:W-:Y:S02]  /*2560*/  F2FP.SATFINITE.E4M3.F32.PACK_AB_MERGE_C R74, R75, R74, RZ ;  /* 0x0000004a4b4a723e */ /* 0x000fe400048070ff */
[----:B------:R-:W-:-:S02]  /*2570*/  F2FP.SATFINITE.E4M3.F32.PACK_AB_MERGE_C R117, R121, R120, R122 ;  /* 0x000000787975723e */ /* 0x000fc4000480707a */
[----:B------:R-:W-:Y:S02]  /*2580*/  F2FP.SATFINITE.E4M3.F32.PACK_AB_MERGE_C R118, R125, R124, R126 ;  /* 0x0000007c7d76723e */ /* 0x000fe4000480707e */
[----:B------:R-:W-:Y:S02]  /*2590*/  F2FP.SATFINITE.E4M3.F32.PACK_AB_MERGE_C R6, R7, R6, RZ ;  /* 0x000000060706723e */ /* 0x000fe400048070ff */
[----:B------:R-:W-:Y:S01]  /*25a0*/  F2FP.SATFINITE.E4M3.F32.PACK_AB_MERGE_C R10, R11, R10, RZ ;  /* 0x0000000a0b0a723e */ /* 0x000fe200048070ff */
[----:B------:R-:W-:Y:S01]  /*25b0*/  STS.128 [R0+UR8], R164 ;  /* 0x000000a400007988 */ /* 0x000fe20008000c08 */
[----:B------:R-:W-:Y:S02]  /*25c0*/  F2FP.SATFINITE.E4M3.F32.PACK_AB_MERGE_C R119, R129, R128, R119 ;  /* 0x000000808177723e */ /* 0x000fe40004807077 */
[----:B------:R-:W-:Y:S01]  /*25d0*/  F2FP.SATFINITE.E4M3.F32.PACK_AB_MERGE_C R14, R15, R14, RZ ;  /* 0x0000000e0f0e723e */ /* 0x000fe200048070ff */
[----:B------:R-:W-:Y:S01]  /*25e0*/  STS.128 [R0+UR8+0x4000], R76 ;  /* 0x0040004c00007988 */ /* 0x000fe20008000c08 */
[----:B------:R-:W-:-:S02]  /*25f0*/  F2FP.SATFINITE.E4M3.F32.PACK_AB_MERGE_C R7, R19, R18, RZ ;  /* 0x000000121307723e */ /* 0x000fc400048070ff */
[----:B------:R-:W-:Y:S02]  /*2600*/  F2FP.SATFINITE.E4M3.F32.PACK_AB_MERGE_C R22, R23, R22, RZ ;  /* 0x000000161716723e */ /* 0x000fe400048070ff */
[----:B------:R-:W-:Y:S02]  /*2610*/  LOP3.LUT R2, R0, 0x10, RZ, 0x3c, !PT ;  /* 0x0000001000027812 */ /* 0x000fe400078e3cff */
[----:B------:R-:W-:Y:S02]  /*2620*/  F2FP.SATFINITE.E4M3.F32.PACK_AB_MERGE_C R132, R133, R132, R134 ;  /* 0x000000848584723e */ /* 0x000fe40004807086 */
[----:B------:R-:W-:Y:S01]  /*2630*/  F2FP.SATFINITE.E4M3.F32.PACK_AB_MERGE_C R26, R27, R26, RZ ;  /* 0x0000001a1b1a723e */ /* 0x000fe200048070ff */
[----:B------:R-:W-:Y:S01]  /*2640*/  STS.128 [R2+UR8], R116 ;  /* 0x0000007402007988 */ /* 0x000fe20008000c08 */
[----:B------:R-:W-:Y:S02]  /*2650*/  F2FP.SATFINITE.E4M3.F32.PACK_AB_MERGE_C R30, R31, R30, RZ ;  /* 0x0000001e1f1e723e */ /* 0x000fe400048070ff */
[----:B------:R-:W-:Y:S01]  /*2660*/  F2FP.SATFINITE.E4M3.F32.PACK_AB_MERGE_C R23, R35, R34, RZ ;  /* 0x000000222317723e */ /* 0x000fe200048070ff */
[----:B------:R2:W-:Y:S01]  /*2670*/  STS.128 [R2+UR8+0x4000], R80 ;  /* 0x0040005002007988 */ /* 0x0005e20008000c08 */
[----:B------:R-:W-:-:S02]  /*2680*/  F2FP.SATFINITE.E4M3.F32.PACK_AB_MERGE_C R38, R39, R38, RZ ;  /* 0x000000262726723e */ /* 0x000fc400048070ff */
[----:B------:R-:W-:Y:S02]  /*2690*/  F2FP.SATFINITE.E4M3.F32.PACK_AB_MERGE_C R4, R5, R4, R6 ;  /* 0x000000040504723e */ /* 0x000fe40004807006 */
[----:B------:R-:W-:Y:S02]  /*26a0*/  F2FP.SATFINITE.E4M3.F32.PACK_AB_MERGE_C R133, R137, R136, R138 ;  /* 0x000000888985723e */ /* 0x000fe4000480708a */
[----:B------:R-:W-:Y:S02]  /*26b0*/  F2FP.SATFINITE.E4M3.F32.PACK_AB_MERGE_C R134, R141, R140, R142 ;  /* 0x0000008c8d86723e */ /* 0x000fe4000480708e */
[----:B------:R-:W-:Y:S02]  /*26c0*/  F2FP.SATFINITE.E4M3.F32.PACK_AB_MERGE_C R135, R145, R144, R135 ;  /* 0x000000909187723e */ /* 0x000fe40004807087 */
[----:B------:R-:W-:Y:S02]  /*26d0*/  F2FP.SATFINITE.E4M3.F32.PACK_AB_MERGE_C R148, R149, R148, R150 ;  /* 0x000000949594723e */ /* 0x000fe40004807096 */
[----:B------:R-:W-:-:S02]  /*26e0*/  F2FP.SATFINITE.E4M3.F32.PACK_AB_MERGE_C R42, R43, R42, RZ ;  /* 0x0000002a2b2a723e */ /* 0x000fc400048070ff */
[----:B------:R-:W-:Y:S02]  /*26f0*/  F2FP.SATFINITE.E4M3.F32.PACK_AB_MERGE_C R46, R47, R46, RZ ;  /* 0x0000002e2f2e723e */ /* 0x000fe400048070ff */
[----:B------:R-:W-:Y:S02]  /*2700*/  F2FP.SATFINITE.E4M3.F32.PACK_AB_MERGE_C R39, R51, R50, RZ ;  /* 0x000000323327723e */ /* 0x000fe400048070ff */
[----:B------:R-:W-:Y:S02]  /*2710*/  F2FP.SATFINITE.E4M3.F32.PACK_AB_MERGE_C R54, R55, R54, RZ ;  /* 0x000000363736723e */ /* 0x000fe400048070ff */
[----:B------:R-:W-:Y:S02]  /*2720*/  F2FP.SATFINITE.E4M3.F32.PACK_AB_MERGE_C R5, R9, R8, R10 ;  /* 0x000000080905723e */ /* 0x000fe4000480700a */
[----:B------:R-:W-:Y:S02]  /*2730*/  LOP3.LUT R3, R0, 0x20, RZ, 0x3c, !PT ;  /* 0x0000002000037812 */ /* 0x000fe400078e3cff */
[----:B------:R-:W-:-:S02]  /*2740*/  F2FP.SATFINITE.E4M3.F32.PACK_AB_MERGE_C R149, R153, R152, R154 ;  /* 0x000000989995723e */ /* 0x000fc4000480709a */
[----:B------:R-:W-:Y:S01]  /*2750*/  F2FP.SATFINITE.E4M3.F32.PACK_AB_MERGE_C R150, R157, R156, R158 ;  /* 0x0000009c9d96723e */ /* 0x000fe2000480709e */
[----:B------:R3:W-:Y:S01]  /*2760*/  STS.128 [R3+UR8], R132 ;  /* 0x0000008403007988 */ /* 0x0007e20008000c08 */
[----:B------:R-:W-:Y:S02]  /*2770*/  F2FP.SATFINITE.E4M3.F32.PACK_AB_MERGE_C R151, R161, R160, R151 ;  /* 0x000000a0a197723e */ /* 0x000fe40004807097 */
[----:B------:R-:W-:Y:S01]  /*2780*/  F2FP.SATFINITE.E4M3.F32.PACK_AB_MERGE_C R98, R99, R98, RZ ;  /* 0x000000626362723e */ /* 0x000fe200048070ff */
[----:B------:R3:W-:Y:S01]  /*2790*/  STS.128 [R3+UR8+0x4000], R84 ;  /* 0x0040005403007988 */ /* 0x0007e20008000c08 */
[----:B------:R-:W-:Y:S02]  /*27a0*/  F2FP.SATFINITE.E4M3.F32.PACK_AB_MERGE_C R91, R103, R102, RZ ;  /* 0x00000066675b723e */ /* 0x000fe400048070ff */
[----:B------:R-:W-:Y:S02]  /*27b0*/  F2FP.SATFINITE.E4M3.F32.PACK_AB_MERGE_C R95, R73, R72, R74 ;  /* 0x00000048495f723e */ /* 0x000fe4000480704a */
[----:B------:R-:W-:-:S02]  /*27c0*/  F2FP.SATFINITE.E4M3.F32.PACK_AB_MERGE_C R58, R59, R58, RZ ;  /* 0x0000003a3b3a723e */ /* 0x000fc400048070ff */
[----:B------:R-:W-:Y:S02]  /*27d0*/  F2FP.SATFINITE.E4M3.F32.PACK_AB_MERGE_C R62, R63, R62, RZ ;  /* 0x0000003e3f3e723e */ /* 0x000fe400048070ff */
[----:B------:R-:W-:Y:S02]  /*27e0*/  F2FP.SATFINITE.E4M3.F32.PACK_AB_MERGE_C R66, R67, R66, RZ ;  /* 0x000000424342723e */ /* 0x000fe400048070ff */
[----:B------:R-:W-:Y:S02]  /*27f0*/  LOP3.LUT R8, R0, 0x30, RZ, 0x3c, !PT ;  /* 0x0000003000087812 */ /* 0x000fe400078e3cff */
[----:B------:R-:W-:Y:S02]  /*2800*/  F2FP.SATFINITE.E4M3.F32.PACK_AB_MERGE_C R6, R13, R12, R14 ;  /* 0x0000000c0d06723e */ /* 0x000fe4000480700e */
[----:B------:R-:W-:Y:S01]  /*2810*/  F2FP.SATFINITE.E4M3.F32.PACK_AB_MERGE_C R7, R17, R16, R7 ;  /* 0x000000101107723e */ /* 0x000fe20004807007 */
[----:B------:R3:W-:Y:S01]  /*2820*/  STS.128 [R8+UR8], R148 ;  /* 0x0000009408007988 */ /* 0x0007e20008000c08 */
[----:B------:R-:W-:-:S02]  /*2830*/  F2FP.SATFINITE.E4M3.F32.PACK_AB_MERGE_C R20, R21, R20, R22 ;  /* 0x000000141514723e */ /* 0x000fc40004807016 */
[C---:B------:R-:W-:Y:S01]  /*2840*/  LOP3.LUT R9, R0.reuse, 0x40, RZ, 0x3c, !PT ;  /* 0x0000004000097812 */ /* 0x040fe200078e3cff */
[----:B------:R3:W-:Y:S01]  /*2850*/  STS.128 [R8+UR8+0x4000], R92 ;  /* 0x0040005c08007988 */ /* 0x0007e20008000c08 */
[----:B------:R-:W-:Y:S02]  /*2860*/  F2FP.SATFINITE.E4M3.F32.PACK_AB_MERGE_C R21, R25, R24, R26 ;  /* 0x000000181915723e */ /* 0x000fe4000480701a */
[----:B------:R-:W-:Y:S01]  /*2870*/  F2FP.SATFINITE.E4M3.F32.PACK_AB_MERGE_C R22, R29, R28, R30 ;  /* 0x0000001c1d16723e */ /* 0x000fe2000480701e */
[----:B------:R3:W-:Y:S01]  /*2880*/  STS.128 [R9+UR8], R104 ;  /* 0x0000006809007988 */ /* 0x0007e20008000c08 */
[----:B------:R-:W-:Y:S02]  /*2890*/  F2FP.SATFINITE.E4M3.F32.PACK_AB_MERGE_C R23, R33, R32, R23 ;  /* 0x000000202117723e */ /* 0x000fe40004807017 */
[----:B------:R-:W-:Y:S01]  /*28a0*/  F2FP.SATFINITE.E4M3.F32.PACK_AB_MERGE_C R36, R37, R36, R38 ;  /* 0x000000242524723e */ /* 0x000fe20004807026 */
[----:B------:R3:W-:Y:S01]  /*28b0*/  STS.128 [R9+UR8+0x4000], R4 ;  /* 0x0040000409007988 */ /* 0x0007e20008000c08 */
[----:B------:R-:W-:-:S02]  /*28c0*/  LOP3.LUT R10, R0, 0x50, RZ, 0x3c, !PT ;  /* 0x00000050000a7812 */ /* 0x000fc400078e3cff */
[----:B------:R-:W-:Y:S02]  /*28d0*/  F2FP.SATFINITE.E4M3.F32.PACK_AB_MERGE_C R37, R41, R40, R42 ;  /* 0x000000282925723e */ /* 0x000fe4000480702a */
[----:B------:R-:W-:Y:S01]  /*28e0*/  F2FP.SATFINITE.E4M3.F32.PACK_AB_MERGE_C R38, R45, R44, R46 ;  /* 0x0000002c2d26723e */ /* 0x000fe2000480702e */
[----:B------:R3:W-:Y:S01]  /*28f0*/  STS.128 [R10+UR8], R108 ;  /* 0x0000006c0a007988 */ /* 0x0007e20008000c08 */
[----:B------:R-:W-:Y:S02]  /*2900*/  F2FP.SATFINITE.E4M3.F32.PACK_AB_MERGE_C R39, R49, R48, R39 ;  /* 0x000000303127723e */ /* 0x000fe40004807027 */
[----:B------:R-:W-:Y:S01]  /*2910*/  F2FP.SATFINITE.E4M3.F32.PACK_AB_MERGE_C R52, R53, R52, R54 ;  /* 0x000000343534723e */ /* 0x000fe20004807036 */
[----:B------:R3:W-:Y:S01]  /*2920*/  STS.128 [R10+UR8+0x4000], R20 ;  /* 0x004000140a007988 */ /* 0x0007e20008000c08 */
[----:B--2---:R-:W-:Y:S02]  /*2930*/  LOP3.LUT R2, R0, 0x60, RZ, 0x3c, !PT ;  /* 0x0000006000027812 */ /* 0x004fe400078e3cff */
[----:B------:R-:W-:-:S02]  /*2940*/  F2FP.SATFINITE.E4M3.F32.PACK_AB_MERGE_C R90, R97, R96, R98 ;  /* 0x00000060615a723e */ /* 0x000fc40004807062 */
[----:B------:R-:W-:Y:S01]  /*2950*/  F2FP.SATFINITE.E4M3.F32.PACK_AB_MERGE_C R91, R101, R100, R91 ;  /* 0x00000064655b723e */ /* 0x000fe2000480705b */
[----:B------:R3:W-:Y:S01]  /*2960*/  STS.128 [R2+UR8], R112 ;  /* 0x0000007002007988 */ /* 0x0007e20008000c08 */
[----:B------:R-:W-:Y:S02]  /*2970*/  F2FP.SATFINITE.E4M3.F32.PACK_AB_MERGE_C R53, R57, R56, R58 ;  /* 0x000000383935723e */ /* 0x000fe4000480703a */
[----:B------:R-:W-:Y:S01]  /*2980*/  F2FP.SATFINITE.E4M3.F32.PACK_AB_MERGE_C R54, R61, R60, R62 ;  /* 0x0000003c3d36723e */ /* 0x000fe2000480703e */
[----:B------:R3:W-:Y:S01]  /*2990*/  STS.128 [R2+UR8+0x4000], R36 ;  /* 0x0040002402007988 */ /* 0x0007e20008000c08 */
[----:B------:R-:W-:Y:S02]  /*29a0*/  F2FP.SATFINITE.E4M3.F32.PACK_AB_MERGE_C R55, R65, R64, R66 ;  /* 0x000000404137723e */ /* 0x000fe40004807042 */
[----:B------:R-:W-:-:S05]  /*29b0*/  LOP3.LUT R0, R0, 0x70, RZ, 0x3c, !PT ;  /* 0x0000007000007812 */ /* 0x000fca00078e3cff */
[----:B------:R3:W-:Y:S04]  /*29c0*/  STS.128 [R0+UR8], R88 ;  /* 0x0000005800007988 */ /* 0x0007e80008000c08 */
[----:B------:R3:W-:Y:S01]  /*29d0*/  STS.128 [R0+UR8+0x4000], R52 ;  /* 0x0040003400007988 */ /* 0x0007e20008000c08 */
[----:B------:R2:W-:Y:S06]  /*29e0*/  MEMBAR.ALL.CTA ;  /* 0x0000000000007992 */ /* 0x0005ec0000008000 */
[----:B--2---:R-:W2:Y:S02]  /*29f0*/  FENCE.VIEW.ASYNC.S ;  /* 0x00000000000073c6 */ /* 0x004ea40000000000 */
[----:B--2---:R-:W-:Y:S06]  /*2a00*/  BAR.SYNC.DEFER_BLOCKING 0x0 ;  /* 0x0000000000007b1d */ /* 0x004fec0000010000 */
[----:B------:R3:W-:Y:S01]  /*2a10*/  @UP1 UTMASTG.2D [UR12], [UR4] ;  /* 0x0000000c040013b5 */ /* 0x0007e20008008000 */
[----:B------:R0:W-:Y:S01]  /*2a20*/  UTMACMDFLUSH ;  /* 0x00000000000079b7 */ /* 0x0001e20000000000 */
[----:B------:R-:W-:-:S04]  /*2a30*/  DEPBAR.LE SB0, 0x0 ;  /* 0x000080000000791a */ /* 0x000fc80000000000 */
[----:B------:R-:W-:Y:S08]  /*2a40*/  BAR.SYNC.DEFER_BLOCKING 0x0 ;  /* 0x0000000000007b1d */ /* 0x000ff00000010000 */
[----:B------:R-:W-:Y:S06]  /*2a50*/  BAR.SYNC.DEFER_BLOCKING 0x0 ;  /* 0x0000000000007b1d */ /* 0x000fec0000010000 */
[----:B---3--:R-:W-:Y:S05]  /*2a60*/  @P2 BRA `(.L_x_64) ;  /* 0x0000000000a02947 */ /* 0x008fea0003800000 */
[----:B------:R-:W2:Y:S01]  /*2a70*/  S2UR UR5, SR_CgaCtaId ;  /* 0x00000000000579c3 */ /* 0x000ea20000008800 */
[----:B------:R-:W-:Y:S01]  /*2a80*/  NOP ;  /* 0x0000000000007918 */ /* 0x000fe20000000000 */
[----:B------:R-:W-:Y:S01]  /*2a90*/  UMOV UR4, 0x50 ;  /* 0x0000005000047882 */ /* 0x000fe20000000000 */
[----:B------:R-:W-:Y:S02]  /*2aa0*/  IMAD.U32 R0, RZ, RZ, UR26 ;  /* 0x0000001aff007e24 */ /* 0x000fe4000f8e00ff */
[----:B------:R-:W-:Y:S02]  /*2ab0*/  IMAD.MOV.U32 R3, RZ, RZ, 0xff ;  /* 0x000000ffff037424 */ /* 0x000fe400078e00ff */
[----:B------:R-:W-:Y:S01]  /*2ac0*/  IMAD.MOV.U32 R7, RZ, RZ, 0x1 ;  /* 0x00000001ff077424 */ /* 0x000fe200078e00ff */
[----:B------:R-:W-:-:S04]  /*2ad0*/  LOP3.LUT R0, R0, 0xffff, RZ, 0xc0, !PT ;  /* 0x0000ffff00007812 */ /* 0x000fc800078ec0ff */
[----:B------:R-:W-:-:S05]  /*2ae0*/  SHF.R.U32.HI R0, RZ, 0x5, R0 ;  /* 0x00000005ff007819 */ /* 0x000fca0000011600 */
[----:B------:R-:W-:Y:S01]  /*2af0*/  VIADD R2, R0, 0x10 ;  /* 0x0000001000027836 */ /* 0x000fe20000000000 */
[----:B------:R-:W-:Y:S01]  /*2b00*/  SHF.L.U32 R0, R3, R0, RZ ;  /* 0x0000000003007219 */ /* 0x000fe200000006ff */
[----:B--2---:R-:W-:-:S03]  /*2b10*/  ULEA UR6, UR5, UR4, 0x18 ;  /* 0x0000000405067291 */ /* 0x004fc6000f8ec0ff */
[----:B------:R-:W-:-:S04]  /*2b20*/  SHF.L.U32 R3, R7, R2, RZ ;  /* 0x0000000207037219 */ /* 0x000fc800000006ff */
[----:B------:R-:W-:Y:S02]  /*2b30*/  LOP3.LUT R0, R3, R0, RZ, 0xfc, !PT ;  /* 0x0000000003007212 */ /* 0x000fe400078efcff */
[----:B------:R-:W2:Y:S02]  /*2b40*/  LDS R5, [UR6] ;  /* 0x00000006ff057984 */ /* 0x000ea40008000800 */
[C---:B------:R-:W-:Y:S02]  /*2b50*/  LOP3.LUT R2, R0.reuse, 0xffff, RZ, 0xc0, !PT ;  /* 0x0000ffff00027812 */ /* 0x040fe400078ec0ff */
[----:B--2---:R-:W-:-:S04]  /*2b60*/  LOP3.LUT R3, R0, 0xffff, R5, 0x80, !PT ;  /* 0x0000ffff00037812 */ /* 0x004fc800078e8005 */
[----:B------:R-:W-:-:S13]  /*2b70*/  ISETP.NE.AND P0, PT, R3, R2, PT ;  /* 0x000000020300720c */ /* 0x000fda0003f05270 */
[----:B------:R-:W-:Y:S05]  /*2b80*/  @P0 BRA `(.L_x_65) ;  /* 0x0000000000500947 */ /* 0x000fea0003800000 */
[----:B------:R-:W-:Y:S02]  /*2b90*/  SHF.R.U32.HI R5, RZ, 0x10, R5 ;  /* 0x00000010ff057819 */ /* 0x000fe40000011605 */
[----:B------:R-:W-:-:S04]  /*2ba0*/  SHF.R.U32.HI R2, RZ, 0x10, R0 ;  /* 0x00000010ff027819 */ /* 0x000fc80000011600 */
[----:B------:R-:W-:-:S04]  /*2bb0*/  LOP3.LUT R5, R5, R2, RZ, 0xc0, !PT ;  /* 0x0000000205057212 */ /* 0x000fc800078ec0ff */
[----:B------:R-:W-:-:S13]  /*2bc0*/  ISETP.NE.AND P0, PT, R5, R2, PT ;  /* 0x000000020500720c */ /* 0x000fda0003f05270 */
[----:B------:R-:W-:Y:S05]  /*2bd0*/  @P0 BRA `(.L_x_66) ;  /* 0x0000000000300947 */ /* 0x000fea0003800000 */
[----:B------:R-:W-:Y:S01]  /*2be0*/  R2UR UR4, R0 ;  /* 0x00000000000472ca */ /* 0x000fe200000e0000 */
[----:B------:R-:W-:Y:S01]  /*2bf0*/  VOTEU.ANY UR5, UPT, PT ;  /* 0x0000000000057886 */ /* 0x000fe200038e0100 */
[----:B------:R-:W2:Y:S01]  /*2c00*/  S2R R0, SR_LANEID ;  /* 0x0000000000007919 */ /* 0x000ea20000000000 */
[----:B------:R-:W-:-:S10]  /*2c10*/  UFLO.U32 UR5, UR5 ;  /* 0x00000005000572bd */ /* 0x000fd400080e0000 */
[----:B------:R-:W-:-:S06]  /*2c20*/  ULOP3.LUT UR4, URZ, UR4, URZ, 0x33, !UPT ;  /* 0x00000004ff047292 */ /* 0x000fcc000f8e33ff */
[----:B------:R-:W-:-:S04]  /*2c30*/  IMAD.U32 R2, RZ, RZ, UR4 ;  /* 0x00000004ff027e24 */ /* 0x000fc8000f8e00ff */
[----:B------:R-:W3:Y:S02]  /*2c40*/  REDUX UR7, R2 ;  /* 0x00000000020773c4 */ /* 0x000ee40000000000 */
[----:B------:R4:W-:Y:S01]  /*2c50*/  UTCATOMSWS.AND URZ, UR4 ;  /* 0x0000000400ff79e3 */ /* 0x0009e20008000000 */
[----:B--2---:R-:W-:Y:S01]  /*2c60*/  ISETP.EQ.U32.AND P0, PT, R0, UR5, PT ;  /* 0x0000000500007c0c */ /* 0x004fe2000bf02070 */
[----:B---3--:R-:W-:-:S12]  /*2c70*/  IMAD.U32 R0, RZ, RZ, UR7 ;  /* 0x00000007ff007e24 */ /* 0x008fd8000f8e00ff */
[----:B------:R4:W-:Y:S01]  /*2c80*/  @P0 ATOMS.AND RZ, [UR6], R0 ;  /* 0x00000000ffff098c */ /* 0x0009e2000a800006 */
[----:B------:R-:W-:Y:S05]  /*2c90*/  BRA `(.L_x_64) ;  /* 0x0000000000147947 */ /* 0x000fea0003800000 */
.L_x_66:
[----:B------:R-:W-:-:S07]  /*2ca0*/  MOV R2, 0x2cc0 ;  /* 0x00002cc000027802 */ /* 0x000fce0000000f00 */
[----:B-1----:R-:W-:Y:S05]  /*2cb0*/  CALL.REL.NOINC `($__internal_0_$__cuda_sm10x_tcgen05_guardrail_trap_col_being_dealloced_not_returned_by_alloc) ;  /* 0x0000000000447944 */ /* 0x002fea0003c00000 */
[----:B------:R-:W-:Y:S05]  /*2cc0*/  BRA `(.L_x_64) ;  /* 0x0000000000087947 */ /* 0x000fea0003800000 */
.L_x_65:
[----:B------:R-:W-:-:S07]  /*2cd0*/  MOV R2, 0x2cf0 ;  /* 0x00002cf000027802 */ /* 0x000fce0000000f00 */
[----:B-1----:R-:W-:Y:S05]  /*2ce0*/  CALL.REL.NOINC `($__internal_2_$__cuda_sm10x_tcgen05_guardrail_trap_unallocated_columns_being_dealloced) ;  /* 0x0000000000507944 */ /* 0x002fea0003c00000 */
.L_x_64:
[----:B------:R-:W-:Y:S01]  /*2cf0*/  NOP ;  /* 0x0000000000007918 */ /* 0x000fe20000000000 */
[----:B----4-:R-:W-:Y:S05]  /*2d00*/  EXIT ;  /* 0x000000000000794d */ /* 0x010fea0003800000 */
.L_x_55:
[----:B------:R-:W2:Y:S02]  /*2d10*/  SYNCS.PHASECHK.TRANS64.TRYWAIT P0, [UR8+0x6000], RZ ;  /* 0x006000ffff0075a7 */ /* 0x000ea40008001108 */
[----:B--2---:R-:W-:Y:S05]  /*2d20*/  @!P0 BRA `(.L_x_55) ;  /* 0xfffffffc00f88947 */ /* 0x004fea000383ffff */
[----:B------:R-:W-:Y:S05]  /*2d30*/  BRA `(.L_x_67) ;  /* 0xffffffec003c7947 */ /* 0x000fea000383ffff */
.L_x_57:
[----:B------:R-:W2:Y:S02]  /*2d40*/  SYNCS.PHASECHK.TRANS64.TRYWAIT P1, [UR8+0x6010], RZ ;  /* 0x006010ffff0075a7 */ /* 0x000ea40008021108 */
[----:B--2---:R-:W-:Y:S05]  /*2d50*/  @!P1 BRA `(.L_x_57) ;  /* 0xfffffffc00f89947 */ /* 0x004fea000383ffff */
[----:B------:R-:W-:Y:S05]  /*2d60*/  BRA `(.L_x_68) ;  /* 0xffffffec00807947 */ /* 0x000fea000383ffff */
.L_x_58:
[----:B------:R-:W3:Y:S02]  /*2d70*/  SYNCS.PHASECHK.TRANS64.TRYWAIT P0, [UR8+0x6000], R4 ;  /* 0x00600004ff0075a7 */ /* 0x000ee40008001108 */
[----:B---3--:R-:W-:Y:S05]  /*2d80*/  @!P0 BRA `(.L_x_58) ;  /* 0xfffffffc00f88947 */ /* 0x008fea000383ffff */
[----:B------:R-:W-:Y:S05]  /*2d90*/  BRA `(.L_x_69) ;  /* 0xffffffec00ec7947 */ /* 0x000fea000383ffff */
.L_x_60:
[----:B------:R-:W4:Y:S02]  /*2da0*/  SYNCS.PHASECHK.TRANS64.TRYWAIT P0, [UR8+0x6010], R4 ;  /* 0x00601004ff0075a7 */ /* 0x000f240008001108 */
[----:B----4-:R-:W-:Y:S05]  /*2db0*/  @!P0 BRA `(.L_x_60) ;  /* 0xfffffffc00f88947 */ /* 0x010fea000383ffff */
[----:B------:R-:W-:Y:S05]  /*2dc0*/  BRA `(.L_x_70) ;  /* 0xfffffff000247947 */ /* 0x000fea000383ffff */
        .weak           $__internal_0_$__cuda_sm10x_tcgen05_guardrail_trap_col_being_dealloced_not_returned_by_alloc
        .type           $__internal_0_$__cuda_sm10x_tcgen05_guardrail_trap_col_being_dealloced_not_returned_by_alloc,@function
        .size           $__internal_0_$__cuda_sm10x_tcgen05_guardrail_trap_col_being_dealloced_not_returned_by_alloc,($__internal_1_$__cuda_sm10x_tcgen05_guardrail_trap_phase_invalid_during_alloc - $__internal_0_$__cuda_sm10x_tcgen05_guardrail_trap_col_being_dealloced_not_returned_by_alloc)
$__internal_0_$__cuda_sm10x_tcgen05_guardrail_trap_col_being_dealloced_not_returned_by_alloc:
[----:B------:R-:W-:Y:S05]  /*2dd0*/  BPT.TRAP 0x1 ;  /* 0x000000040000795c */ /* 0x000fea0000300000 */
[----:B------:R-:W-:-:S04]  /*2de0*/  IMAD.MOV.U32 R3, RZ, RZ, 0x0 ;  /* 0x00000000ff037424 */ /* 0x000fc800078e00ff */
[----:B------:R-:W-:Y:S05]  /*2df0*/  RET.REL.NODEC R2 `(gluon_tcgen05) ;  /* 0xffffffd002807950 */ /* 0x000fea0003c3ffff */
        .weak           $__internal_1_$__cuda_sm10x_tcgen05_guardrail_trap_phase_invalid_during_alloc
        .type           $__internal_1_$__cuda_sm10x_tcgen05_guardrail_trap_phase_invalid_during_alloc,@function
        .size           $__internal_1_$__cuda_sm10x_tcgen05_guardrail_trap_phase_invalid_during_alloc,($__internal_2_$__cuda_sm10x_tcgen05_guardrail_trap_unallocated_columns_being_dealloced - $__internal_1_$__cuda_sm10x_tcgen05_guardrail_trap_phase_invalid_during_alloc)
$__internal_1_$__cuda_sm10x_tcgen05_guardrail_trap_phase_invalid_during_alloc:
[----:B------:R-:W-:Y:S05]  /*2e00*/  BPT.TRAP 0x1 ;  /* 0x000000040000795c */ /* 0x000fea0000300000 */
[----:B------:R-:W-:-:S04]  /*2e10*/  IMAD.MOV.U32 R3, RZ, RZ, 0x0 ;  /* 0x00000000ff037424 */ /* 0x000fc800078e00ff */
[----:B------:R-:W-:Y:S05]  /*2e20*/  RET.REL.NODEC R2 `(gluon_tcgen05) ;  /* 0xffffffd002747950 */ /* 0x000fea0003c3ffff */
        .weak           $__internal_2_$__cuda_sm10x_tcgen05_guardrail_trap_unallocated_columns_being_dealloced
        .type           $__internal_2_$__cuda_sm10x_tcgen05_guardrail_trap_unallocated_columns_being_dealloced,@function
        .size           $__internal_2_$__cuda_sm10x_tcgen05_guardrail_trap_unallocated_columns_being_dealloced,(.L_x_74 - $__internal_2_$__cuda_sm10x_tcgen05_guardrail_trap_unallocated_columns_being_dealloced)
$__internal_2_$__cuda_sm10x_tcgen05_guardrail_trap_unallocated_columns_being_dealloced:
[----:B------:R-:W-:Y:S05]  /*2e30*/  BPT.TRAP 0x1 ;  /* 0x000000040000795c */ /* 0x000fea0000300000 */
[----:B------:R-:W-:-:S04]  /*2e40*/  IMAD.MOV.U32 R3, RZ, RZ, 0x0 ;  /* 0x00000000ff037424 */ /* 0x000fc800078e00ff */
[----:B------:R-:W-:Y:S05]  /*2e50*/  RET.REL.NODEC R2 `(gluon_tcgen05) ;  /* 0xffffffd002687950 */ /* 0x000fea0003c3ffff */
.L_x_71:
[----:B------:R-:W-:-:S00]  /*2e60*/  BRA `(.L_x_71) ;  /* 0xfffffffc00fc7947 */ /* 0x000fc0000383ffff */
[----:B------:R-:W-:-:S00]  /*2e70*/  NOP ;  /* 0x0000000000007918 */ /* 0x000fc00000000000 */
        /* <DEDUP_REMOVED lines=8> */
.L_x_74:


//--------------------- .nv.shared.gluon_tcgen05  --------------------------
	.section	.nv.shared.gluon_tcgen05,"aw",@nobits
	.sectionflags	@""
	.align	16
	.zero		1024


//--------------------- .nv.shared.reserved.0     --------------------------
	.section	.nv.shared.reserved.0,"aw",@nobits
	.align	8
	.weak		__nv_reservedSMEM_offset_0_alias
	.size		__nv_reservedSMEM_offset_0_alias, 0, 64
	.other		__nv_reservedSMEM_offset_0_alias,@"STO_CUDA_RESERVED_SHARED STV_DEFAULT"
__nv_reservedSMEM_offset_0_alias:
	.zero		0
.nv.shared.reserved.0:
	.zero		64
	.weak		__nv_reservedSMEM_allocation_phase
	.type		__nv_reservedSMEM_allocation_phase,@object
	.size		__nv_reservedSMEM_allocation_phase,(.L_0 - __nv_reservedSMEM_allocation_phase)
__nv_reservedSMEM_allocation_phase:
	.zero		1
.L_0:
	.zero		7
	.weak		__nv_reservedSMEM_devtool_atexit_pc
	.type		__nv_reservedSMEM_devtool_atexit_pc,@object
	.size		__nv_reservedSMEM_devtool_atexit_pc,(__nv_reservedSMEM_allocation_mask - __nv_reservedSMEM_devtool_atexit_pc)
__nv_reservedSMEM_devtool_atexit_pc:
	.zero		8
	.weak		__nv_reservedSMEM_allocation_mask
	.type		__nv_reservedSMEM_allocation_mask,@object
	.size		__nv_reservedSMEM_allocation_mask,(.L_2 - __nv_reservedSMEM_allocation_mask)
__nv_reservedSMEM_allocation_mask:
	.zero		4
.L_2:


//--------------------- .nv.constant0.gluon_tcgen05 --------------------------
	.section	.nv.constant0.gluon_tcgen05,"a",@progbits
	.sectionflags	@""
	.align	4
.nv.constant0.gluon_tcgen05:
	.zero		976


//--------------------- SYMBOLS --------------------------

	.type		.nv.reservedSmem.offset0,@object
	.size		.nv.reservedSmem.offset0,0x4
	.type		.nv.reservedSmem.cap,@object
	.size		.nv.reservedSmem.cap,0x4
